//
// Generated by NVIDIA NVVM Compiler
//
// Compiler Build ID: CL-36424714
// Cuda compilation tools, release 13.0, V13.0.88
// Based on NVVM 20.0.0
//

.version 9.0
.target sm_100
.address_size 64

	// .globl	_Z19parallelSieveKernelyyy7Wheel_tyPb

.visible .entry _Z19parallelSieveKernelyyy7Wheel_tyPb(
	.param .u64 _Z19parallelSieveKernelyyy7Wheel_tyPb_param_0,
	.param .u64 _Z19parallelSieveKernelyyy7Wheel_tyPb_param_1,
	.param .u64 _Z19parallelSieveKernelyyy7Wheel_tyPb_param_2,
	.param .align 8 .b8 _Z19parallelSieveKernelyyy7Wheel_tyPb_param_3[16],
	.param .u64 _Z19parallelSieveKernelyyy7Wheel_tyPb_param_4,
	.param .u64 .ptr .align 1 _Z19parallelSieveKernelyyy7Wheel_tyPb_param_5
)
{
	.reg .pred 	%p<30>;
	.reg .b16 	%rs<7>;
	.reg .b32 	%r<59>;
	.reg .b64 	%rd<191>;
	.reg .b64 	%fd<21>;

	ld.param.u64 	%rd92, [_Z19parallelSieveKernelyyy7Wheel_tyPb_param_0];
	ld.param.u64 	%rd96, [_Z19parallelSieveKernelyyy7Wheel_tyPb_param_3+8];
	ld.param.u64 	%rd97, [_Z19parallelSieveKernelyyy7Wheel_tyPb_param_3];
	ld.param.u64 	%rd186, [_Z19parallelSieveKernelyyy7Wheel_tyPb_param_1];
	ld.param.u64 	%rd94, [_Z19parallelSieveKernelyyy7Wheel_tyPb_param_2];
	ld.param.u64 	%rd95, [_Z19parallelSieveKernelyyy7Wheel_tyPb_param_4];
	ld.param.u64 	%rd98, [_Z19parallelSieveKernelyyy7Wheel_tyPb_param_5];
	cvta.to.global.u64 	%rd1, %rd98;
	cvta.to.global.u64 	%rd2, %rd97;
	cvta.to.global.u64 	%rd3, %rd96;
	shr.u64 	%rd4, %rd92, 1;
	or.b64  	%rd99, %rd92, %rd4;
	and.b64  	%rd100, %rd99, -4294967296;
	setp.ne.s64 	%p1, %rd100, 0;
	@%p1 bra 	$L__BB0_2;
	cvt.u32.u64 	%r1, %rd4;
	cvt.u32.u64 	%r2, %rd92;
	div.u32 	%r3, %r2, %r1;
	cvt.u64.u32 	%rd167, %r3;
	bra.uni 	$L__BB0_3;
$L__BB0_2:
	div.u64 	%rd167, %rd92, %rd4;
$L__BB0_3:
	add.s64 	%rd101, %rd167, %rd4;
	cvt.rn.f64.u64 	%fd1, %rd101;
	mul.f64 	%fd2, %fd1, 0d3FE0000000000000;
	cvt.rzi.u64.f64 	%rd8, %fd2;
	or.b64  	%rd102, %rd92, %rd8;
	and.b64  	%rd103, %rd102, -4294967296;
	setp.ne.s64 	%p2, %rd103, 0;
	@%p2 bra 	$L__BB0_5;
	cvt.u32.u64 	%r4, %rd8;
	cvt.u32.u64 	%r5, %rd92;
	div.u32 	%r6, %r5, %r4;
	cvt.u64.u32 	%rd168, %r6;
	bra.uni 	$L__BB0_6;
$L__BB0_5:
	div.u64 	%rd168, %rd92, %rd8;
$L__BB0_6:
	add.s64 	%rd104, %rd168, %rd8;
	cvt.rn.f64.u64 	%fd3, %rd104;
	mul.f64 	%fd4, %fd3, 0d3FE0000000000000;
	cvt.rzi.u64.f64 	%rd12, %fd4;
	or.b64  	%rd105, %rd92, %rd12;
	and.b64  	%rd106, %rd105, -4294967296;
	setp.ne.s64 	%p3, %rd106, 0;
	@%p3 bra 	$L__BB0_8;
	cvt.u32.u64 	%r7, %rd12;
	cvt.u32.u64 	%r8, %rd92;
	div.u32 	%r9, %r8, %r7;
	cvt.u64.u32 	%rd169, %r9;
	bra.uni 	$L__BB0_9;
$L__BB0_8:
	div.u64 	%rd169, %rd92, %rd12;
$L__BB0_9:
	add.s64 	%rd107, %rd169, %rd12;
	cvt.rn.f64.u64 	%fd5, %rd107;
	mul.f64 	%fd6, %fd5, 0d3FE0000000000000;
	cvt.rzi.u64.f64 	%rd16, %fd6;
	or.b64  	%rd108, %rd92, %rd16;
	and.b64  	%rd109, %rd108, -4294967296;
	setp.ne.s64 	%p4, %rd109, 0;
	@%p4 bra 	$L__BB0_11;
	cvt.u32.u64 	%r10, %rd16;
	cvt.u32.u64 	%r11, %rd92;
	div.u32 	%r12, %r11, %r10;
	cvt.u64.u32 	%rd170, %r12;
	bra.uni 	$L__BB0_12;
$L__BB0_11:
	div.u64 	%rd170, %rd92, %rd16;
$L__BB0_12:
	add.s64 	%rd110, %rd170, %rd16;
	cvt.rn.f64.u64 	%fd7, %rd110;
	mul.f64 	%fd8, %fd7, 0d3FE0000000000000;
	cvt.rzi.u64.f64 	%rd20, %fd8;
	or.b64  	%rd111, %rd92, %rd20;
	and.b64  	%rd112, %rd111, -4294967296;
	setp.ne.s64 	%p5, %rd112, 0;
	@%p5 bra 	$L__BB0_14;
	cvt.u32.u64 	%r13, %rd20;
	cvt.u32.u64 	%r14, %rd92;
	div.u32 	%r15, %r14, %r13;
	cvt.u64.u32 	%rd171, %r15;
	bra.uni 	$L__BB0_15;
$L__BB0_14:
	div.u64 	%rd171, %rd92, %rd20;
$L__BB0_15:
	add.s64 	%rd113, %rd171, %rd20;
	cvt.rn.f64.u64 	%fd9, %rd113;
	mul.f64 	%fd10, %fd9, 0d3FE0000000000000;
	cvt.rzi.u64.f64 	%rd24, %fd10;
	or.b64  	%rd114, %rd92, %rd24;
	and.b64  	%rd115, %rd114, -4294967296;
	setp.ne.s64 	%p6, %rd115, 0;
	@%p6 bra 	$L__BB0_17;
	cvt.u32.u64 	%r16, %rd24;
	cvt.u32.u64 	%r17, %rd92;
	div.u32 	%r18, %r17, %r16;
	cvt.u64.u32 	%rd172, %r18;
	bra.uni 	$L__BB0_18;
$L__BB0_17:
	div.u64 	%rd172, %rd92, %rd24;
$L__BB0_18:
	add.s64 	%rd116, %rd172, %rd24;
	cvt.rn.f64.u64 	%fd11, %rd116;
	mul.f64 	%fd12, %fd11, 0d3FE0000000000000;
	cvt.rzi.u64.f64 	%rd28, %fd12;
	or.b64  	%rd117, %rd92, %rd28;
	and.b64  	%rd118, %rd117, -4294967296;
	setp.ne.s64 	%p7, %rd118, 0;
	@%p7 bra 	$L__BB0_20;
	cvt.u32.u64 	%r19, %rd28;
	cvt.u32.u64 	%r20, %rd92;
	div.u32 	%r21, %r20, %r19;
	cvt.u64.u32 	%rd173, %r21;
	bra.uni 	$L__BB0_21;
$L__BB0_20:
	div.u64 	%rd173, %rd92, %rd28;
$L__BB0_21:
	add.s64 	%rd119, %rd173, %rd28;
	cvt.rn.f64.u64 	%fd13, %rd119;
	mul.f64 	%fd14, %fd13, 0d3FE0000000000000;
	cvt.rzi.u64.f64 	%rd32, %fd14;
	or.b64  	%rd120, %rd92, %rd32;
	and.b64  	%rd121, %rd120, -4294967296;
	setp.ne.s64 	%p8, %rd121, 0;
	@%p8 bra 	$L__BB0_23;
	cvt.u32.u64 	%r22, %rd32;
	cvt.u32.u64 	%r23, %rd92;
	div.u32 	%r24, %r23, %r22;
	cvt.u64.u32 	%rd174, %r24;
	bra.uni 	$L__BB0_24;
$L__BB0_23:
	div.u64 	%rd174, %rd92, %rd32;
$L__BB0_24:
	add.s64 	%rd122, %rd174, %rd32;
	cvt.rn.f64.u64 	%fd15, %rd122;
	mul.f64 	%fd16, %fd15, 0d3FE0000000000000;
	cvt.rzi.u64.f64 	%rd36, %fd16;
	or.b64  	%rd123, %rd92, %rd36;
	and.b64  	%rd124, %rd123, -4294967296;
	setp.ne.s64 	%p9, %rd124, 0;
	@%p9 bra 	$L__BB0_26;
	cvt.u32.u64 	%r25, %rd36;
	cvt.u32.u64 	%r26, %rd92;
	div.u32 	%r27, %r26, %r25;
	cvt.u64.u32 	%rd175, %r27;
	bra.uni 	$L__BB0_27;
$L__BB0_26:
	div.u64 	%rd175, %rd92, %rd36;
$L__BB0_27:
	add.s64 	%rd125, %rd175, %rd36;
	cvt.rn.f64.u64 	%fd17, %rd125;
	mul.f64 	%fd18, %fd17, 0d3FE0000000000000;
	cvt.rzi.u64.f64 	%rd40, %fd18;
	or.b64  	%rd126, %rd92, %rd40;
	and.b64  	%rd127, %rd126, -4294967296;
	setp.ne.s64 	%p10, %rd127, 0;
	@%p10 bra 	$L__BB0_29;
	cvt.u32.u64 	%r28, %rd40;
	cvt.u32.u64 	%r29, %rd92;
	div.u32 	%r30, %r29, %r28;
	cvt.u64.u32 	%rd176, %r30;
	bra.uni 	$L__BB0_30;
$L__BB0_29:
	div.u64 	%rd176, %rd92, %rd40;
$L__BB0_30:
	add.s64 	%rd128, %rd176, %rd40;
	cvt.rn.f64.u64 	%fd19, %rd128;
	mul.f64 	%fd20, %fd19, 0d3FE0000000000000;
	cvt.rzi.u64.f64 	%rd44, %fd20;
	mov.u32 	%r31, %tid.x;
	mov.u32 	%r32, %ctaid.x;
	mov.u32 	%r33, %ntid.x;
	mad.lo.s32 	%r34, %r32, %r33, %r31;
	cvt.u64.u32 	%rd45, %r34;
	setp.lt.u64 	%p11, %rd92, %rd45;
	@%p11 bra 	$L__BB0_66;
	mul.lo.s64 	%rd46, %rd95, %rd45;
	add.s64 	%rd47, %rd46, 1;
	add.s64 	%rd129, %rd46, %rd95;
	min.u64 	%rd48, %rd129, %rd92;
	setp.ge.u64 	%p12, %rd47, %rd48;
	@%p12 bra 	$L__BB0_39;
	not.b64 	%rd130, %rd46;
	add.s64 	%rd131, %rd48, %rd130;
	and.b64  	%rd49, %rd131, 3;
	setp.eq.s64 	%p13, %rd49, 0;
	mov.u64 	%rd180, %rd47;
	@%p13 bra 	$L__BB0_38;
	neg.s64 	%rd177, %rd49;
	cvt.u32.u64 	%r35, %rd94;
	mov.u64 	%rd180, %rd47;
$L__BB0_34:
	.pragma "nounroll";
	or.b64  	%rd132, %rd180, %rd94;
	and.b64  	%rd133, %rd132, -4294967296;
	setp.ne.s64 	%p14, %rd133, 0;
	@%p14 bra 	$L__BB0_36;
	cvt.u32.u64 	%r36, %rd180;
	rem.u32 	%r37, %r36, %r35;
	cvt.u64.u32 	%rd179, %r37;
	bra.uni 	$L__BB0_37;
$L__BB0_36:
	rem.u64 	%rd179, %rd180, %rd94;
$L__BB0_37:
	add.s64 	%rd134, %rd2, %rd179;
	ld.global.u8 	%rs1, [%rd134];
	add.s64 	%rd135, %rd1, %rd180;
	st.global.u8 	[%rd135], %rs1;
	add.s64 	%rd180, %rd180, 1;
	add.s64 	%rd177, %rd177, 1;
	setp.ne.s64 	%p15, %rd177, 0;
	@%p15 bra 	$L__BB0_34;
$L__BB0_38:
	sub.s64 	%rd136, %rd48, %rd46;
	add.s64 	%rd137, %rd136, -2;
	setp.gt.u64 	%p16, %rd137, 2;
	@%p16 bra 	$L__BB0_43;
$L__BB0_39:
	setp.ge.u64 	%p22, %rd186, %rd44;
	@%p22 bra 	$L__BB0_66;
$L__BB0_40:
	add.s64 	%rd150, %rd1, %rd186;
	ld.global.u8 	%rs6, [%rd150];
	setp.eq.s16 	%p23, %rs6, 0;
	@%p23 bra 	$L__BB0_65;
	or.b64  	%rd151, %rd47, %rd186;
	and.b64  	%rd152, %rd151, -4294967296;
	setp.ne.s64 	%p24, %rd152, 0;
	@%p24 bra 	$L__BB0_56;
	cvt.u32.u64 	%r50, %rd186;
	cvt.u32.u64 	%r51, %rd47;
	div.u32 	%r52, %r51, %r50;
	cvt.u64.u32 	%rd187, %r52;
	bra.uni 	$L__BB0_57;
$L__BB0_43:
	or.b64  	%rd138, %rd180, %rd94;
	and.b64  	%rd139, %rd138, -4294967296;
	setp.ne.s64 	%p17, %rd139, 0;
	@%p17 bra 	$L__BB0_45;
	cvt.u32.u64 	%r38, %rd94;
	cvt.u32.u64 	%r39, %rd180;
	rem.u32 	%r40, %r39, %r38;
	cvt.u64.u32 	%rd182, %r40;
	bra.uni 	$L__BB0_46;
$L__BB0_45:
	rem.u64 	%rd182, %rd180, %rd94;
$L__BB0_46:
	add.s64 	%rd140, %rd2, %rd182;
	ld.global.u8 	%rs2, [%rd140];
	add.s64 	%rd63, %rd1, %rd180;
	st.global.u8 	[%rd63], %rs2;
	add.s64 	%rd64, %rd180, 1;
	or.b64  	%rd141, %rd64, %rd94;
	and.b64  	%rd142, %rd141, -4294967296;
	setp.ne.s64 	%p18, %rd142, 0;
	@%p18 bra 	$L__BB0_48;
	cvt.u32.u64 	%r41, %rd94;
	cvt.u32.u64 	%r42, %rd64;
	rem.u32 	%r43, %r42, %r41;
	cvt.u64.u32 	%rd183, %r43;
	bra.uni 	$L__BB0_49;
$L__BB0_48:
	rem.u64 	%rd183, %rd64, %rd94;
$L__BB0_49:
	add.s64 	%rd143, %rd2, %rd183;
	ld.global.u8 	%rs3, [%rd143];
	st.global.u8 	[%rd63+1], %rs3;
	add.s64 	%rd68, %rd180, 2;
	or.b64  	%rd144, %rd68, %rd94;
	and.b64  	%rd145, %rd144, -4294967296;
	setp.ne.s64 	%p19, %rd145, 0;
	@%p19 bra 	$L__BB0_51;
	cvt.u32.u64 	%r44, %rd94;
	cvt.u32.u64 	%r45, %rd68;
	rem.u32 	%r46, %r45, %r44;
	cvt.u64.u32 	%rd184, %r46;
	bra.uni 	$L__BB0_52;
$L__BB0_51:
	rem.u64 	%rd184, %rd68, %rd94;
$L__BB0_52:
	add.s64 	%rd146, %rd2, %rd184;
	ld.global.u8 	%rs4, [%rd146];
	st.global.u8 	[%rd63+2], %rs4;
	add.s64 	%rd72, %rd180, 3;
	or.b64  	%rd147, %rd72, %rd94;
	and.b64  	%rd148, %rd147, -4294967296;
	setp.ne.s64 	%p20, %rd148, 0;
	@%p20 bra 	$L__BB0_54;
	cvt.u32.u64 	%r47, %rd94;
	cvt.u32.u64 	%r48, %rd72;
	rem.u32 	%r49, %r48, %r47;
	cvt.u64.u32 	%rd185, %r49;
	bra.uni 	$L__BB0_55;
$L__BB0_54:
	rem.u64 	%rd185, %rd72, %rd94;
$L__BB0_55:
	add.s64 	%rd149, %rd2, %rd185;
	ld.global.u8 	%rs5, [%rd149];
	st.global.u8 	[%rd63+3], %rs5;
	add.s64 	%rd180, %rd180, 4;
	setp.lt.u64 	%p21, %rd180, %rd48;
	@%p21 bra 	$L__BB0_43;
	bra.uni 	$L__BB0_39;
$L__BB0_56:
	div.u64 	%rd187, %rd47, %rd186;
$L__BB0_57:
	add.s64 	%rd153, %rd187, -1;
	add.s64 	%rd154, %rd186, -1;
	max.u64 	%rd81, %rd154, %rd153;
	or.b64  	%rd155, %rd81, %rd94;
	and.b64  	%rd156, %rd155, -4294967296;
	setp.ne.s64 	%p25, %rd156, 0;
	@%p25 bra 	$L__BB0_59;
	cvt.u32.u64 	%r53, %rd94;
	cvt.u32.u64 	%r54, %rd81;
	rem.u32 	%r55, %r54, %r53;
	cvt.u64.u32 	%rd188, %r55;
	bra.uni 	$L__BB0_60;
$L__BB0_59:
	rem.u64 	%rd188, %rd81, %rd94;
$L__BB0_60:
	shl.b64 	%rd157, %rd188, 3;
	add.s64 	%rd158, %rd3, %rd157;
	ld.global.u64 	%rd159, [%rd158];
	add.s64 	%rd189, %rd81, %rd159;
	mul.lo.s64 	%rd160, %rd189, %rd186;
	setp.gt.u64 	%p26, %rd160, %rd48;
	@%p26 bra 	$L__BB0_65;
$L__BB0_61:
	or.b64  	%rd161, %rd189, %rd94;
	and.b64  	%rd162, %rd161, -4294967296;
	setp.ne.s64 	%p27, %rd162, 0;
	@%p27 bra 	$L__BB0_63;
	cvt.u32.u64 	%r56, %rd94;
	cvt.u32.u64 	%r57, %rd189;
	rem.u32 	%r58, %r57, %r56;
	cvt.u64.u32 	%rd190, %r58;
	bra.uni 	$L__BB0_64;
$L__BB0_63:
	rem.u64 	%rd190, %rd189, %rd94;
$L__BB0_64:
	shl.b64 	%rd163, %rd190, 3;
	add.s64 	%rd164, %rd3, %rd163;
	ld.global.u64 	%rd165, [%rd164];
	add.s64 	%rd189, %rd165, %rd189;
	mul.lo.s64 	%rd166, %rd189, %rd186;
	setp.le.u64 	%p28, %rd166, %rd48;
	@%p28 bra 	$L__BB0_61;
$L__BB0_65:
	add.s64 	%rd186, %rd186, 1;
	setp.lt.u64 	%p29, %rd186, %rd44;
	@%p29 bra 	$L__BB0_40;
$L__BB0_66:
	ret;

}


// ===== COMPILED SASS (sm_100) =====

	.target	sm_100

	.elftype	@"ET_EXEC"


//--------------------- .note.nv.tkinfo           --------------------------
	.section	.note.nv.tkinfo,"",@"SHT_NOTE"
	.sectionflags	@"SHF_NOTE_NV_TKINFO"
	.tkinfo
        /*0018*/ 	.word	0x00000002
        /*0030*/ 	.string	""
        /*0030*/ 	.string	"ptxas"
        /*0030*/ 	.string	"Cuda compilation tools, release 13.0, V13.0.88"
        /*0030*/ 	.string	"Build cuda_13.0.r13.0/compiler.36424714_0"
        /*0030*/ 	.string	"-arch sm_100 -m 64 "



//--------------------- .note.nv.cuinfo           --------------------------
	.section	.note.nv.cuinfo,"",@"SHT_NOTE"
	.sectionflags	@"SHF_NOTE_NV_CUINFO"
        /*0018*/ 	.short	0x0002
        /*001a*/ 	.short	0x0064
        /*001c*/ 	.short	0x0082
	.zero		2


//--------------------- .nv.info                  --------------------------
	.section	.nv.info,"",@"SHT_CUDA_INFO"
	.align	4


	//----- nvinfo : EIATTR_REGCOUNT
	.align		4
        /*0000*/ 	.byte	0x04, 0x2f
        /*0002*/ 	.short	(.L_1 - .L_0)
	.align		4
.L_0:
        /*0004*/ 	.word	index@(_Z19parallelSieveKernelyyy7Wheel_tyPb)
        /*0008*/ 	.word	0x0000001c


	//----- nvinfo : EIATTR_FRAME_SIZE
	.align		4
.L_1:
        /*000c*/ 	.byte	0x04, 0x11
        /*000e*/ 	.short	(.L_3 - .L_2)
	.align		4
.L_2:
        /*0010*/ 	.word	index@($__internal_1_$__cuda_sm20_rem_u64)
        /*0014*/ 	.word	0x00000000


	//----- nvinfo : EIATTR_FRAME_SIZE
	.align		4
.L_3:
        /*0018*/ 	.byte	0x04, 0x11
        /*001a*/ 	.short	(.L_5 - .L_4)
	.align		4
.L_4:
        /*001c*/ 	.word	index@($__internal_0_$__cuda_sm20_div_u64)
        /*0020*/ 	.word	0x00000000


	//----- nvinfo : EIATTR_FRAME_SIZE
	.align		4
.L_5:
        /*0024*/ 	.byte	0x04, 0x11
        /*0026*/ 	.short	(.L_7 - .L_6)
	.align		4
.L_6:
        /*0028*/ 	.word	index@(_Z19parallelSieveKernelyyy7Wheel_tyPb)
        /*002c*/ 	.word	0x00000000


	//----- nvinfo : EIATTR_MIN_STACK_SIZE
	.align		4
.L_7:
        /*0030*/ 	.byte	0x04, 0x12
        /*0032*/ 	.short	(.L_9 - .L_8)
	.align		4
.L_8:
        /*0034*/ 	.word	index@(_Z19parallelSieveKernelyyy7Wheel_tyPb)
        /*0038*/ 	.word	0x00000000
.L_9:


//--------------------- .nv.compat                --------------------------
	.section	.nv.compat,"",@"SHT_CUDA_COMPAT_INFO"
	.align	4
        /*0000*/ 	.byte	0x02, 0x09, 0x00, 0x00, 0x02, 0x02, 0x01, 0x00, 0x02, 0x05, 0x05, 0x00, 0x03, 0x07, 0x01, 0x01
        /*0010*/ 	.byte	0x02, 0x03, 0x00, 0x00, 0x02, 0x06, 0x01, 0x00, 0x04, 0x0b, 0x08, 0x00, 0x01, 0x00, 0x00, 0x00
        /*0020*/ 	.byte	0x00, 0x00, 0x00, 0x00


//--------------------- .nv.info._Z19parallelSieveKernelyyy7Wheel_tyPb --------------------------
	.section	.nv.info._Z19parallelSieveKernelyyy7Wheel_tyPb,"",@"SHT_CUDA_INFO"
	.sectionflags	@""
	.align	4


	//----- nvinfo : EIATTR_CUDA_API_VERSION
	.align		4
        /*0000*/ 	.byte	0x04, 0x37
        /*0002*/ 	.short	(.L_11 - .L_10)
.L_10:
        /*0004*/ 	.word	0x00000082


	//----- nvinfo : EIATTR_KPARAM_INFO
	.align		4
.L_11:
        /*0008*/ 	.byte	0x04, 0x17
        /*000a*/ 	.short	(.L_13 - .L_12)
.L_12:
        /*000c*/ 	.word	0x00000000
        /*0010*/ 	.short	0x0005
        /*0012*/ 	.short	0x0030
        /*0014*/ 	.byte	0x00, 0xf5, 0x21, 0x00


	//----- nvinfo : EIATTR_KPARAM_INFO
	.align		4
.L_13:
        /*0018*/ 	.byte	0x04, 0x17
        /*001a*/ 	.short	(.L_15 - .L_14)
.L_14:
        /*001c*/ 	.word	0x00000000
        /*0020*/ 	.short	0x0004
        /*0022*/ 	.short	0x0028
        /*0024*/ 	.byte	0x00, 0xf0, 0x21, 0x00


	//----- nvinfo : EIATTR_KPARAM_INFO
	.align		4
.L_15:
        /*0028*/ 	.byte	0x04, 0x17
        /*002a*/ 	.short	(.L_17 - .L_16)
.L_16:
        /*002c*/ 	.word	0x00000000
        /*0030*/ 	.short	0x0003
        /*0032*/ 	.short	0x0018
        /*0034*/ 	.byte	0x00, 0xf0, 0x41, 0x00


	//----- nvinfo : EIATTR_KPARAM_INFO
	.align		4
.L_17:
        /*0038*/ 	.byte	0x04, 0x17
        /*003a*/ 	.short	(.L_19 - .L_18)
.L_18:
        /*003c*/ 	.word	0x00000000
        /*0040*/ 	.short	0x0002
        /*0042*/ 	.short	0x0010
        /*0044*/ 	.byte	0x00, 0xf0, 0x21, 0x00


	//----- nvinfo : EIATTR_KPARAM_INFO
	.align		4
.L_19:
        /*0048*/ 	.byte	0x04, 0x17
        /*004a*/ 	.short	(.L_21 - .L_20)
.L_20:
        /*004c*/ 	.word	0x00000000
        /*0050*/ 	.short	0x0001
        /*0052*/ 	.short	0x0008
        /*0054*/ 	.byte	0x00, 0xf0, 0x21, 0x00


	//----- nvinfo : EIATTR_KPARAM_INFO
	.align		4
.L_21:
        /*0058*/ 	.byte	0x04, 0x17
        /*005a*/ 	.short	(.L_23 - .L_22)
.L_22:
        /*005c*/ 	.word	0x00000000
        /*0060*/ 	.short	0x0000
        /*0062*/ 	.short	0x0000
        /*0064*/ 	.byte	0x00, 0xf0, 0x21, 0x00


	//----- nvinfo : EIATTR_SPARSE_MMA_MASK
	.align		4
.L_23:
        /*0068*/ 	.byte	0x03, 0x50
        /*006a*/ 	.short	0x0000


	//----- nvinfo : EIATTR_MAXREG_COUNT
	.align		4
        /*006c*/ 	.byte	0x03, 0x1b
        /*006e*/ 	.short	0x00ff


	//----- nvinfo : EIATTR_MERCURY_ISA_VERSION
	.align		4
        /*0070*/ 	.byte	0x03, 0x5f
        /*0072*/ 	.short	0x0101


	//----- nvinfo : EIATTR_VRC_CTA_INIT_COUNT
	.align		4
        /*0074*/ 	.byte	0x02, 0x4a
	.zero		1
	.zero		1


	//----- nvinfo : EIATTR_EXIT_INSTR_OFFSETS
	.align		4
        /*0078*/ 	.byte	0x04, 0x1c
        /*007a*/ 	.short	(.L_25 - .L_24)


	//   ....[0]....
.L_24:
        /*007c*/ 	.word	0x000018a0


	//   ....[1]....
        /*0080*/ 	.word	0x000027e0


	//   ....[2]....
        /*0084*/ 	.word	0x000030a0


	//----- nvinfo : EIATTR_CRS_STACK_SIZE
	.align		4
.L_25:
        /*0088*/ 	.byte	0x04, 0x1e
        /*008a*/ 	.short	(.L_27 - .L_26)
.L_26:
        /*008c*/ 	.word	0x00000000


	//----- nvinfo : EIATTR_CBANK_PARAM_SIZE
	.align		4
.L_27:
        /*0090*/ 	.byte	0x03, 0x19
        /*0092*/ 	.short	0x0038


	//----- nvinfo : EIATTR_PARAM_CBANK
	.align		4
        /*0094*/ 	.byte	0x04, 0x0a
        /*0096*/ 	.short	(.L_29 - .L_28)
	.align		4
.L_28:
        /*0098*/ 	.word	index@(.nv.constant0._Z19parallelSieveKernelyyy7Wheel_tyPb)
        /*009c*/ 	.short	0x0380
        /*009e*/ 	.short	0x0038


	//----- nvinfo : EIATTR_SW_WAR
	.align		4
.L_29:
        /*00a0*/ 	.byte	0x04, 0x36
        /*00a2*/ 	.short	(.L_31 - .L_30)
.L_30:
        /*00a4*/ 	.word	0x00000008
.L_31:


//--------------------- .nv.callgraph             --------------------------
	.section	.nv.callgraph,"",@"SHT_CUDA_CALLGRAPH"
	.align	4
	.sectionentsize	8
	.align		4
        /*0000*/ 	.word	0x00000000
	.align		4
        /*0004*/ 	.word	0xffffffff
	.align		4
        /*0008*/ 	.word	0x00000000
	.align		4
        /*000c*/ 	.word	0xfffffffe
	.align		4
        /*0010*/ 	.word	0x00000000
	.align		4
        /*0014*/ 	.word	0xfffffffd
	.align		4
        /*0018*/ 	.word	0x00000000
	.align		4
        /*001c*/ 	.word	0xfffffffc


//--------------------- .text._Z19parallelSieveKernelyyy7Wheel_tyPb --------------------------
	.section	.text._Z19parallelSieveKernelyyy7Wheel_tyPb,"ax",@progbits
	.align	128
        .global         _Z19parallelSieveKernelyyy7Wheel_tyPb
        .type           _Z19parallelSieveKernelyyy7Wheel_tyPb,@function
        .size           _Z19parallelSieveKernelyyy7Wheel_tyPb,(.L_x_65 - _Z19parallelSieveKernelyyy7Wheel_tyPb)
        .other          _Z19parallelSieveKernelyyy7Wheel_tyPb,@"STO_CUDA_ENTRY STV_DEFAULT"
_Z19parallelSieveKernelyyy7Wheel_tyPb:
.text._Z19parallelSieveKernelyyy7Wheel_tyPb:
[----:B------:R-:W-:Y:S08]  /*0000*/  LDC R1, c[0x0][0x37c] ;  /* 0x0000df00ff017b82 */ /* 0x000ff00000000800 */
[----:B------:R-:W0:Y:S01]  /*0010*/  LDC.64 R6, c[0x0][0x380] ;  /* 0x0000e000ff067b82 */ /* 0x000e220000000a00 */
[----:B------:R-:W1:Y:S02]  /*0020*/  LDCU.64 UR4, c[0x0][0x388] ;  /* 0x00007100ff0477ac */ /* 0x000e640008000a00 */
[----:B-1----:R-:W-:-:S02]  /*0030*/  IMAD.U32 R3, RZ, RZ, UR4 ;  /* 0x00000004ff037e24 */ /* 0x002fc4000f8e00ff */
[----:B------:R-:W-:Y:S01]  /*0040*/  IMAD.U32 R2, RZ, RZ, UR5 ;  /* 0x00000005ff027e24 */ /* 0x000fe2000f8e00ff */
[----:B0-----:R-:W-:-:S04]  /*0050*/  SHF.R.U32.HI R5, RZ, 0x1, R7 ;  /* 0x00000001ff057819 */ /* 0x001fc80000011607 */
[----:B------:R-:W-:-:S04]  /*0060*/  LOP3.LUT R0, R5, R7, RZ, 0xfc, !PT ;  /* 0x0000000705007212 */ /* 0x000fc800078efcff */
[----:B------:R-:W-:Y:S02]  /*0070*/  ISETP.NE.U32.AND P0, PT, R0, RZ, PT ;  /* 0x000000ff0000720c */ /* 0x000fe40003f05070 */
[----:B------:R-:W-:-:S11]  /*0080*/  SHF.R.U64 R0, R6, 0x1, R7 ;  /* 0x0000000106007819 */ /* 0x000fd60000001207 */
[----:B------:R-:W-:Y:S05]  /*0090*/  @P0 BRA `(.L_x_0) ;  /* 0x0000000000540947 */ /* 0x000fea0003800000 */
[----:B------:R-:W0:Y:S01]  /*00a0*/  I2F.U32.RP R4, R0 ;  /* 0x0000000000047306 */ /* 0x000e220000209000 */
[----:B------:R-:W-:-:S07]  /*00b0*/  ISETP.NE.U32.AND P2, PT, R0, RZ, PT ;  /* 0x000000ff0000720c */ /* 0x000fce0003f45070 */
[----:B0-----:R-:W0:Y:S02]  /*00c0*/  MUFU.RCP R4, R4 ;  /* 0x0000000400047308 */ /* 0x001e240000001000 */
[----:B0-----:R-:W-:-:S06]  /*00d0*/  VIADD R8, R4, 0xffffffe ;  /* 0x0ffffffe04087836 */ /* 0x001fcc0000000000 */
[----:B------:R0:W1:Y:S02]  /*00e0*/  F2I.FTZ.U32.TRUNC.NTZ R9, R8 ;  /* 0x0000000800097305 */ /* 0x000064000021f000 */
[----:B0-----:R-:W-:Y:S01]  /*00f0*/  IMAD.MOV.U32 R8, RZ, RZ, RZ ;  /* 0x000000ffff087224 */ /* 0x001fe200078e00ff */
[----:B-1----:R-:W-:-:S05]  /*0100*/  IADD3 R7, PT, PT, RZ, -R9, RZ ;  /* 0x80000009ff077210 */ /* 0x002fca0007ffe0ff */
[----:B------:R-:W-:-:S04]  /*0110*/  IMAD R7, R7, R0, RZ ;  /* 0x0000000007077224 */ /* 0x000fc800078e02ff */
[----:B------:R-:W-:-:S06]  /*0120*/  IMAD.HI.U32 R9, R9, R7, R8 ;  /* 0x0000000709097227 */ /* 0x000fcc00078e0008 */
[----:B------:R-:W-:-:S04]  /*0130*/  IMAD.HI.U32 R9, R9, R6, RZ ;  /* 0x0000000609097227 */ /* 0x000fc800078e00ff */
[----:B------:R-:W-:-:S04]  /*0140*/  IMAD.MOV R7, RZ, RZ, -R9 ;  /* 0x000000ffff077224 */ /* 0x000fc800078e0a09 */
[----:B------:R-:W-:-:S05]  /*0150*/  IMAD R7, R0, R7, R6 ;  /* 0x0000000700077224 */ /* 0x000fca00078e0206 */
[----:B------:R-:W-:-:S13]  /*0160*/  ISETP.GE.U32.AND P0, PT, R7, R0, PT ;  /* 0x000000000700720c */ /* 0x000fda0003f06070 */
[----:B------:R-:W-:Y:S01]  /*0170*/  @P0 IMAD.IADD R7, R7, 0x1, -R0 ;  /* 0x0000000107070824 */ /* 0x000fe200078e0a00 */
[----:B------:R-:W-:-:S04]  /*0180*/  @P0 IADD3 R9, PT, PT, R9, 0x1, RZ ;  /* 0x0000000109090810 */ /* 0x000fc80007ffe0ff */
[----:B------:R-:W-:Y:S01]  /*0190*/  ISETP.GE.U32.AND P1, PT, R7, R0, PT ;  /* 0x000000000700720c */ /* 0x000fe20003f26070 */
[----:B------:R-:W-:-:S12]  /*01a0*/  IMAD.MOV.U32 R7, RZ, RZ, RZ ;  /* 0x000000ffff077224 */ /* 0x000fd800078e00ff */
[----:B------:R-:W-:Y:S01]  /*01b0*/  @P1 VIADD R9, R9, 0x1 ;  /* 0x0000000109091836 */ /* 0x000fe20000000000 */
[----:B------:R-:W-:-:S05]  /*01c0*/  @!P2 LOP3.LUT R9, RZ, R0, RZ, 0x33, !PT ;  /* 0x00000000ff09a212 */ /* 0x000fca00078e33ff */
[----:B------:R-:W-:Y:S01]  /*01d0*/  IMAD.MOV.U32 R6, RZ, RZ, R9 ;  /* 0x000000ffff067224 */ /* 0x000fe200078e0009 */
[----:B------:R-:W-:Y:S06]  /*01e0*/  BRA `(.L_x_1) ;  /* 0x0000000000147947 */ /* 0x000fec0003800000 */
.L_x_0:
[----:B------:R-:W0:Y:S01]  /*01f0*/  LDCU.64 UR4, c[0x0][0x380] ;  /* 0x00007000ff0477ac */ /* 0x000e220008000a00 */
[----:B------:R-:W-:Y:S02]  /*0200*/  MOV R4, 0x240 ;  /* 0x0000024000047802 */ /* 0x000fe40000000f00 */
[----:B0-----:R-:W-:Y:S01]  /*0210*/  MOV R9, UR4 ;  /* 0x0000000400097c02 */ /* 0x001fe20008000f00 */
[----:B------:R-:W-:-:S07]  /*0220*/  IMAD.U32 R8, RZ, RZ, UR5 ;  /* 0x00000005ff087e24 */ /* 0x000fce000f8e00ff */
[----:B------:R-:W-:Y:S05]  /*0230*/  CALL.REL.NOINC `($__internal_0_$__cuda_sm20_div_u64) ;  /* 0x0000002c009c7944 */ /* 0x000fea0003c00000 */
.L_x_1:
[----:B------:R-:W-:Y:S01]  /*0240*/  IADD3 R6, P0, PT, R6, R0, RZ ;  /* 0x0000000006067210 */ /* 0x000fe20007f1e0ff */
[----:B------:R-:W0:Y:S01]  /*0250*/  LDCU UR4, c[0x0][0x384] ;  /* 0x00007080ff0477ac */ /* 0x000e220008000800 */
[----:B------:R-:W-:Y:S03]  /*0260*/  BSSY.RECONVERGENT B0, `(.L_x_2) ;  /* 0x0000024000007945 */ /* 0x000fe60003800200 */
[----:B------:R-:W-:-:S04]  /*0270*/  IMAD.X R7, R7, 0x1, R5, P0 ;  /* 0x0000000107077824 */ /* 0x000fc800000e0605 */
[----:B------:R-:W1:Y:S02]  /*0280*/  I2F.F64.U64 R4, R6 ;  /* 0x0000000600047312 */ /* 0x000e640000301800 */
[----:B-1----:R-:W-:-:S06]  /*0290*/  DMUL R4, R4, 0.5 ;  /* 0x3fe0000004047828 */ /* 0x002fcc0000000000 */
[----:B------:R-:W0:Y:S02]  /*02a0*/  F2I.U64.F64.TRUNC R14, R4 ;  /* 0x00000004000e7311 */ /* 0x000e24000030d800 */
[----:B0-----:R-:W-:-:S04]  /*02b0*/  LOP3.LUT R0, R15, UR4, RZ, 0xfc, !PT ;  /* 0x000000040f007c12 */ /* 0x001fc8000f8efcff */
[----:B------:R-:W-:-:S13]  /*02c0*/  ISETP.NE.U32.AND P0, PT, R0, RZ, PT ;  /* 0x000000ff0000720c */ /* 0x000fda0003f05070 */
[----:B------:R-:W-:Y:S05]  /*02d0*/  @P0 BRA `(.L_x_3) ;  /* 0x0000000000540947 */ /* 0x000fea0003800000 */
[----:B------:R-:W0:Y:S01]  /*02e0*/  I2F.U32.RP R0, R14 ;  /* 0x0000000e00007306 */ /* 0x000e220000209000 */
[----:B------:R-:W1:Y:S01]  /*02f0*/  LDCU UR4, c[0x0][0x380] ;  /* 0x00007000ff0477ac */ /* 0x000e620008000800 */
[----:B------:R-:W-:Y:S02]  /*0300*/  IADD3 R7, PT, PT, RZ, -R14, RZ ;  /* 0x8000000eff077210 */ /* 0x000fe40007ffe0ff */
[----:B------:R-:W-:-:S04]  /*0310*/  ISETP.NE.U32.AND P2, PT, R14, RZ, PT ;  /* 0x000000ff0e00720c */ /* 0x000fc80003f45070 */
[----:B0-----:R-:W0:Y:S02]  /*0320*/  MUFU.RCP R0, R0 ;  /* 0x0000000000007308 */ /* 0x001e240000001000 */
[----:B0-----:R-:W-:-:S06]  /*0330*/  VIADD R4, R0, 0xffffffe ;  /* 0x0ffffffe00047836 */ /* 0x001fcc0000000000 */
[----:B------:R0:W2:Y:S02]  /*0340*/  F2I.FTZ.U32.TRUNC.NTZ R5, R4 ;  /* 0x0000000400057305 */ /* 0x0000a4000021f000 */
[----:B0-----:R-:W-:Y:S02]  /*0350*/  IMAD.MOV.U32 R4, RZ, RZ, RZ ;  /* 0x000000ffff047224 */ /* 0x001fe400078e00ff */
[----:B--2---:R-:W-:-:S04]  /*0360*/  IMAD R7, R7, R5, RZ ;  /* 0x0000000507077224 */ /* 0x004fc800078e02ff */
[----:B------:R-:W-:-:S04]  /*0370*/  IMAD.HI.U32 R5, R5, R7, R4 ;  /* 0x0000000705057227 */ /* 0x000fc800078e0004 */
[----:B------:R-:W-:Y:S02]  /*0380*/  IMAD.MOV.U32 R7, RZ, RZ, RZ ;  /* 0x000000ffff077224 */ /* 0x000fe400078e00ff */
[----:B-1----:R-:W-:-:S04]  /*0390*/  IMAD.HI.U32 R6, R5, UR4, RZ ;  /* 0x0000000405067c27 */ /* 0x002fc8000f8e00ff */
[----:B------:R-:W-:-:S04]  /*03a0*/  IMAD.MOV R5, RZ, RZ, -R6 ;  /* 0x000000ffff057224 */ /* 0x000fc800078e0a06 */
[----:B------:R-:W-:-:S05]  /*03b0*/  IMAD R5, R14, R5, UR4 ;  /* 0x000000040e057e24 */ /* 0x000fca000f8e0205 */
[----:B------:R-:W-:-:S13]  /*03c0*/  ISETP.GE.U32.AND P0, PT, R5, R14, PT ;  /* 0x0000000e0500720c */ /* 0x000fda0003f06070 */
[----:B------:R-:W-:Y:S01]  /*03d0*/  @P0 IMAD.IADD R5, R5, 0x1, -R14 ;  /* 0x0000000105050824 */ /* 0x000fe200078e0a0e */
[----:B------:R-:W-:-:S04]  /*03e0*/  @P0 IADD3 R6, PT, PT, R6, 0x1, RZ ;  /* 0x0000000106060810 */ /* 0x000fc80007ffe0ff */
[----:B------:R-:W-:-:S13]  /*03f0*/  ISETP.GE.U32.AND P1, PT, R5, R14, PT ;  /* 0x0000000e0500720c */ /* 0x000fda0003f26070 */
[----:B------:R-:W-:Y:S01]  /*0400*/  @P1 VIADD R6, R6, 0x1 ;  /* 0x0000000106061836 */ /* 0x000fe20000000000 */
[----:B------:R-:W-:Y:S01]  /*0410*/  @!P2 LOP3.LUT R6, RZ, R14, RZ, 0x33, !PT ;  /* 0x0000000eff06a212 */ /* 0x000fe200078e33ff */
[----:B------:R-:W-:Y:S06]  /*0420*/  BRA `(.L_x_4) ;  /* 0x00000000001c7947 */ /* 0x000fec0003800000 */
.L_x_3:
[----:B------:R-:W0:Y:S01]  /*0430*/  LDCU.64 UR4, c[0x0][0x380] ;  /* 0x00007000ff0477ac */ /* 0x000e220008000a00 */
[----:B------:R-:W-:Y:S01]  /*0440*/  IMAD.MOV.U32 R0, RZ, RZ, R14 ;  /* 0x000000ffff007224 */ /* 0x000fe200078e000e */
[----:B------:R-:W-:Y:S01]  /*0450*/  MOV R4, 0x4a0 ;  /* 0x000004a000047802 */ /* 0x000fe20000000f00 */
[----:B------:R-:W-:Y:S01]  /*0460*/  IMAD.MOV.U32 R5, RZ, RZ, R15 ;  /* 0x000000ffff057224 */ /* 0x000fe200078e000f */
[----:B0-----:R-:W-:Y:S01]  /*0470*/  MOV R9, UR4 ;  /* 0x0000000400097c02 */ /* 0x001fe20008000f00 */
[----:B------:R-:W-:-:S07]  /*0480*/  IMAD.U32 R8, RZ, RZ, UR5 ;  /* 0x00000005ff087e24 */ /* 0x000fce000f8e00ff */
[----:B------:R-:W-:Y:S05]  /*0490*/  CALL.REL.NOINC `($__internal_0_$__cuda_sm20_div_u64) ;  /* 0x0000002c00047944 */ /* 0x000fea0003c00000 */
.L_x_4:
[----:B------:R-:W-:Y:S05]  /*04a0*/  BSYNC.RECONVERGENT B0 ;  /* 0x0000000000007941 */ /* 0x000fea0003800200 */
.L_x_2:
        /* <DEDUP_REMOVED lines=12> */
[----:B------:R-:W-:Y:S01]  /*0570*/  IMAD.MOV R7, RZ, RZ, -R14 ;  /* 0x000000ffff077224 */ /* 0x000fe200078e0a0e */
[----:B------:R-:W-:-:S05]  /*0580*/  ISETP.NE.U32.AND P2, PT, R14, RZ, PT ;  /* 0x000000ff0e00720c */ /* 0x000fca0003f45070 */
[----:B0-----:R-:W0:Y:S02]  /*0590*/  MUFU.RCP R0, R0 ;  /* 0x0000000000007308 */ /* 0x001e240000001000 */
[----:B0-----:R-:W-:-:S06]  /*05a0*/  IADD3 R4, PT, PT, R0, 0xffffffe, RZ ;  /* 0x0ffffffe00047810 */ /* 0x001fcc0007ffe0ff */
        /* <DEDUP_REMOVED lines=9> */
[----:B------:R-:W-:Y:S01]  /*0640*/  @P0 IADD3 R5, PT, PT, -R14, R5, RZ ;  /* 0x000000050e050210 */ /* 0x000fe20007ffe1ff */
[----:B------:R-:W-:-:S03]  /*0650*/  @P0 VIADD R6, R6, 0x1 ;  /* 0x0000000106060836 */ /* 0x000fc60000000000 */
[----:B------:R-:W-:-:S13]  /*0660*/  ISETP.GE.U32.AND P1, PT, R5, R14, PT ;  /* 0x0000000e0500720c */ /* 0x000fda0003f26070 */
[----:B------:R-:W-:Y:S01]  /*0670*/  @P1 VIADD R6, R6, 0x1 ;  /* 0x0000000106061836 */ /* 0x000fe20000000000 */
[----:B------:R-:W-:Y:S01]  /*0680*/  @!P2 LOP3.LUT R6, RZ, R14, RZ, 0x33, !PT ;  /* 0x0000000eff06a212 */ /* 0x000fe200078e33ff */
[----:B------:R-:W-:Y:S06]  /*0690*/  BRA `(.L_x_7) ;  /* 0x00000000001c7947 */ /* 0x000fec0003800000 */
.L_x_6:
[----:B------:R-:W0:Y:S01]  /*06a0*/  LDCU.64 UR4, c[0x0][0x380] ;  /* 0x00007000ff0477ac */ /* 0x000e220008000a00 */
[----:B------:R-:W-:Y:S01]  /*06b0*/  MOV R0, R14 ;  /* 0x0000000e00007202 */ /* 0x000fe20000000f00 */
[----:B------:R-:W-:Y:S01]  /*06c0*/  IMAD.MOV.U32 R5, RZ, RZ, R15 ;  /* 0x000000ffff057224 */ /* 0x000fe200078e000f */
[----:B------:R-:W-:Y:S01]  /*06d0*/  MOV R4, 0x710 ;  /* 0x0000071000047802 */ /* 0x000fe20000000f00 */
[----:B0-----:R-:W-:Y:S02]  /*06e0*/  IMAD.U32 R9, RZ, RZ, UR4 ;  /* 0x00000004ff097e24 */ /* 0x001fe4000f8e00ff */
[----:B------:R-:W-:-:S07]  /*06f0*/  IMAD.U32 R8, RZ, RZ, UR5 ;  /* 0x00000005ff087e24 */ /* 0x000fce000f8e00ff */
[----:B------:R-:W-:Y:S05]  /*0700*/  CALL.REL.NOINC `($__internal_0_$__cuda_sm20_div_u64) ;  /* 0x0000002800687944 */ /* 0x000fea0003c00000 */
.L_x_7:
[----:B------:R-:W-:Y:S05]  /*0710*/  BSYNC.RECONVERGENT B0 ;  /* 0x0000000000007941 */ /* 0x000fea0003800200 */
.L_x_5:
[----:B------:R-:W-:Y:S01]  /*0720*/  IADD3 R6, P0, PT, R14, R6, RZ ;  /* 0x000000060e067210 */ /* 0x000fe20007f1e0ff */
[----:B------:R-:W0:Y:S01]  /*0730*/  LDCU UR4, c[0x0][0x384] ;  /* 0x00007080ff0477ac */ /* 0x000e220008000800 */
[----:B------:R-:W-:Y:S02]  /*0740*/  BSSY.RECONVERGENT B0, `(.L_x_8) ;  /* 0x0000024000007945 */ /* 0x000fe40003800200 */
[----:B------:R-:W-:-:S04]  /*0750*/  IADD3.X R7, PT, PT, R15, R7, RZ, P0, !PT ;  /* 0x000000070f077210 */ /* 0x000fc800007fe4ff */
        /* <DEDUP_REMOVED lines=11> */
[----:B0-----:R-:W-:-:S06]  /*0810*/  VIADD R4, R0, 0xffffffe ;  /* 0x0ffffffe00047836 */ /* 0x001fcc0000000000 */
[----:B------:R0:W2:Y:S02]  /*0820*/  F2I.FTZ.U32.TRUNC.NTZ R5, R4 ;  /* 0x0000000400057305 */ /* 0x0000a4000021f000 */
[----:B0-----:R-:W-:Y:S02]  /*0830*/  IMAD.MOV.U32 R4, RZ, RZ, RZ ;  /* 0x000000ffff047224 */ /* 0x001fe400078e00ff */
[----:B--2---:R-:W-:-:S04]  /*0840*/  IMAD R7, R7, R5, RZ ;  /* 0x0000000507077224 */ /* 0x004fc800078e02ff */
[----:B------:R-:W-:Y:S01]  /*0850*/  IMAD.HI.U32 R5, R5, R7, R4 ;  /* 0x0000000705057227 */ /* 0x000fe200078e0004 */
[----:B------:R-:W-:-:S05]  /*0860*/  MOV R7, RZ ;  /* 0x000000ff00077202 */ /* 0x000fca0000000f00 */
[----:B-1----:R-:W-:-:S05]  /*0870*/  IMAD.HI.U32 R6, R5, UR4, RZ ;  /* 0x0000000405067c27 */ /* 0x002fca000f8e00ff */
[----:B------:R-:W-:-:S05]  /*0880*/  IADD3 R5, PT, PT, -R6, RZ, RZ ;  /* 0x000000ff06057210 */ /* 0x000fca0007ffe1ff */
[----:B------:R-:W-:-:S05]  /*0890*/  IMAD R5, R14, R5, UR4 ;  /* 0x000000040e057e24 */ /* 0x000fca000f8e0205 */
[----:B------:R-:W-:-:S13]  /*08a0*/  ISETP.GE.U32.AND P0, PT, R5, R14, PT ;  /* 0x0000000e0500720c */ /* 0x000fda0003f06070 */
[----:B------:R-:W-:Y:S02]  /*08b0*/  @P0 IMAD.IADD R5, R5, 0x1, -R14 ;  /* 0x0000000105050824 */ /* 0x000fe400078e0a0e */
[----:B------:R-:W-:-:S03]  /*08c0*/  @P0 VIADD R6, R6, 0x1 ;  /* 0x0000000106060836 */ /* 0x000fc60000000000 */
[----:B------:R-:W-:-:S13]  /*08d0*/  ISETP.GE.U32.AND P1, PT, R5, R14, PT ;  /* 0x0000000e0500720c */ /* 0x000fda0003f26070 */
[----:B------:R-:W-:Y:S01]  /*08e0*/  @P1 VIADD R6, R6, 0x1 ;  /* 0x0000000106061836 */ /* 0x000fe20000000000 */
[----:B------:R-:W-:Y:S01]  /*08f0*/  @!P2 LOP3.LUT R6, RZ, R14, RZ, 0x33, !PT ;  /* 0x0000000eff06a212 */ /* 0x000fe200078e33ff */
[----:B------:R-:W-:Y:S06]  /*0900*/  BRA `(.L_x_10) ;  /* 0x00000000001c7947 */ /* 0x000fec0003800000 */
.L_x_9:
[----:B------:R-:W0:Y:S01]  /*0910*/  LDCU.64 UR4, c[0x0][0x380] ;  /* 0x00007000ff0477ac */ /* 0x000e220008000a00 */
[----:B------:R-:W-:Y:S01]  /*0920*/  IMAD.MOV.U32 R0, RZ, RZ, R14 ;  /* 0x000000ffff007224 */ /* 0x000fe200078e000e */
[----:B------:R-:W-:Y:S02]  /*0930*/  MOV R5, R15 ;  /* 0x0000000f00057202 */ /* 0x000fe40000000f00 */
[----:B------:R-:W-:Y:S01]  /*0940*/  MOV R4, 0x980 ;  /* 0x0000098000047802 */ /* 0x000fe20000000f00 */
[----:B0-----:R-:W-:Y:S02]  /*0950*/  IMAD.U32 R9, RZ, RZ, UR4 ;  /* 0x00000004ff097e24 */ /* 0x001fe4000f8e00ff */
[----:B------:R-:W-:-:S07]  /*0960*/  IMAD.U32 R8, RZ, RZ, UR5 ;  /* 0x00000005ff087e24 */ /* 0x000fce000f8e00ff */
[----:B------:R-:W-:Y:S05]  /*0970*/  CALL.REL.NOINC `($__internal_0_$__cuda_sm20_div_u64) ;  /* 0x0000002400cc7944 */ /* 0x000fea0003c00000 */
.L_x_10:
[----:B------:R-:W-:Y:S05]  /*0980*/  BSYNC.RECONVERGENT B0 ;  /* 0x0000000000007941 */ /* 0x000fea0003800200 */
.L_x_8:
        /* <DEDUP_REMOVED lines=17> */
[----:B0-----:R-:W-:Y:S01]  /*0aa0*/  MOV R4, RZ ;  /* 0x000000ff00047202 */ /* 0x001fe20000000f00 */
[----:B--2---:R-:W-:-:S04]  /*0ab0*/  IMAD R7, R7, R5, RZ ;  /* 0x0000000507077224 */ /* 0x004fc800078e02ff */
[----:B------:R-:W-:-:S04]  /*0ac0*/  IMAD.HI.U32 R5, R5, R7, R4 ;  /* 0x0000000705057227 */ /* 0x000fc800078e0004 */
[----:B------:R-:W-:Y:S02]  /*0ad0*/  IMAD.MOV.U32 R7, RZ, RZ, RZ ;  /* 0x000000ffff077224 */ /* 0x000fe400078e00ff */
[----:B-1----:R-:W-:-:S04]  /*0ae0*/  IMAD.HI.U32 R6, R5, UR4, RZ ;  /* 0x0000000405067c27 */ /* 0x002fc8000f8e00ff */
[----:B------:R-:W-:-:S04]  /*0af0*/  IMAD.MOV R5, RZ, RZ, -R6 ;  /* 0x000000ffff057224 */ /* 0x000fc800078e0a06 */
[----:B------:R-:W-:-:S05]  /*0b00*/  IMAD R5, R14, R5, UR4 ;  /* 0x000000040e057e24 */ /* 0x000fca000f8e0205 */
[----:B------:R-:W-:-:S13]  /*0b10*/  ISETP.GE.U32.AND P0, PT, R5, R14, PT ;  /* 0x0000000e0500720c */ /* 0x000fda0003f06070 */
[----:B------:R-:W-:Y:S02]  /*0b20*/  @P0 IMAD.IADD R5, R5, 0x1, -R14 ;  /* 0x0000000105050824 */ /* 0x000fe400078e0a0e */
[----:B------:R-:W-:-:S03]  /*0b30*/  @P0 VIADD R6, R6, 0x1 ;  /* 0x0000000106060836 */ /* 0x000fc60000000000 */
[----:B------:R-:W-:-:S13]  /*0b40*/  ISETP.GE.U32.AND P1, PT, R5, R14, PT ;  /* 0x0000000e0500720c */ /* 0x000fda0003f26070 */
[----:B------:R-:W-:Y:S02]  /*0b50*/  @P1 IADD3 R6, PT, PT, R6, 0x1, RZ ;  /* 0x0000000106061810 */ /* 0x000fe40007ffe0ff */
[----:B------:R-:W-:Y:S01]  /*0b60*/  @!P2 LOP3.LUT R6, RZ, R14, RZ, 0x33, !PT ;  /* 0x0000000eff06a212 */ /* 0x000fe200078e33ff */
[----:B------:R-:W-:Y:S06]  /*0b70*/  BRA `(.L_x_13) ;  /* 0x00000000001c7947 */ /* 0x000fec0003800000 */
.L_x_12:
[----:B------:R-:W0:Y:S01]  /*0b80*/  LDCU.64 UR4, c[0x0][0x380] ;  /* 0x00007000ff0477ac */ /* 0x000e220008000a00 */
[----:B------:R-:W-:Y:S01]  /*0b90*/  IMAD.MOV.U32 R0, RZ, RZ, R14 ;  /* 0x000000ffff007224 */ /* 0x000fe200078e000e */
[----:B------:R-:W-:Y:S01]  /*0ba0*/  MOV R4, 0xbf0 ;  /* 0x00000bf000047802 */ /* 0x000fe20000000f00 */
[----:B------:R-:W-:Y:S02]  /*0bb0*/  IMAD.MOV.U32 R5, RZ, RZ, R15 ;  /* 0x000000ffff057224 */ /* 0x000fe400078e000f */
[----:B0-----:R-:W-:Y:S01]  /*0bc0*/  IMAD.U32 R9, RZ, RZ, UR4 ;  /* 0x00000004ff097e24 */ /* 0x001fe2000f8e00ff */
[----:B------:R-:W-:-:S07]  /*0bd0*/  MOV R8, UR5 ;  /* 0x0000000500087c02 */ /* 0x000fce0008000f00 */
[----:B------:R-:W-:Y:S05]  /*0be0*/  CALL.REL.NOINC `($__internal_0_$__cuda_sm20_div_u64) ;  /* 0x0000002400307944 */ /* 0x000fea0003c00000 */
.L_x_13:
[----:B------:R-:W-:Y:S05]  /*0bf0*/  BSYNC.RECONVERGENT B0 ;  /* 0x0000000000007941 */ /* 0x000fea0003800200 */
.L_x_11:
        /* <DEDUP_REMOVED lines=31> */
.L_x_15:
[----:B------:R-:W0:Y:S01]  /*0df0*/  LDCU.64 UR4, c[0x0][0x380] ;  /* 0x00007000ff0477ac */ /* 0x000e220008000a00 */
[----:B------:R-:W-:Y:S01]  /*0e00*/  IMAD.MOV.U32 R0, RZ, RZ, R14 ;  /* 0x000000ffff007224 */ /* 0x000fe200078e000e */
[----:B------:R-:W-:Y:S01]  /*0e10*/  MOV R4, 0xe60 ;  /* 0x00000e6000047802 */ /* 0x000fe20000000f00 */
[----:B------:R-:W-:Y:S01]  /*0e20*/  IMAD.MOV.U32 R5, RZ, RZ, R15 ;  /* 0x000000ffff057224 */ /* 0x000fe200078e000f */
[----:B0-----:R-:W-:Y:S01]  /*0e30*/  MOV R9, UR4 ;  /* 0x0000000400097c02 */ /* 0x001fe20008000f00 */
[----:B------:R-:W-:-:S07]  /*0e40*/  IMAD.U32 R8, RZ, RZ, UR5 ;  /* 0x00000005ff087e24 */ /* 0x000fce000f8e00ff */
[----:B------:R-:W-:Y:S05]  /*0e50*/  CALL.REL.NOINC `($__internal_0_$__cuda_sm20_div_u64) ;  /* 0x0000002000947944 */ /* 0x000fea0003c00000 */
.L_x_16:
[----:B------:R-:W-:Y:S05]  /*0e60*/  BSYNC.RECONVERGENT B0 ;  /* 0x0000000000007941 */ /* 0x000fea0003800200 */
.L_x_14:
        /* <DEDUP_REMOVED lines=31> */
.L_x_18:
[----:B------:R-:W0:Y:S01]  /*1060*/  LDCU.64 UR4, c[0x0][0x380] ;  /* 0x00007000ff0477ac */ /* 0x000e220008000a00 */
[----:B------:R-:W-:Y:S01]  /*1070*/  MOV R0, R14 ;  /* 0x0000000e00007202 */ /* 0x000fe20000000f00 */
[----:B------:R-:W-:Y:S01]  /*1080*/  IMAD.MOV.U32 R5, RZ, RZ, R15 ;  /* 0x000000ffff057224 */ /* 0x000fe200078e000f */
[----:B------:R-:W-:Y:S01]  /*1090*/  MOV R4, 0x10d0 ;  /* 0x000010d000047802 */ /* 0x000fe20000000f00 */
[----:B0-----:R-:W-:Y:S02]  /*10a0*/  IMAD.U32 R9, RZ, RZ, UR4 ;  /* 0x00000004ff097e24 */ /* 0x001fe4000f8e00ff */
[----:B------:R-:W-:-:S07]  /*10b0*/  IMAD.U32 R8, RZ, RZ, UR5 ;  /* 0x00000005ff087e24 */ /* 0x000fce000f8e00ff */
[----:B------:R-:W-:Y:S05]  /*10c0*/  CALL.REL.NOINC `($__internal_0_$__cuda_sm20_div_u64) ;  /* 0x0000001c00f87944 */ /* 0x000fea0003c00000 */
.L_x_19:
[----:B------:R-:W-:Y:S05]  /*10d0*/  BSYNC.RECONVERGENT B0 ;  /* 0x0000000000007941 */ /* 0x000fea0003800200 */
.L_x_17:
        /* <DEDUP_REMOVED lines=31> */
.L_x_21:
[----:B------:R-:W0:Y:S01]  /*12d0*/  LDCU.64 UR4, c[0x0][0x380] ;  /* 0x00007000ff0477ac */ /* 0x000e220008000a00 */
[----:B------:R-:W-:Y:S01]  /*12e0*/  IMAD.MOV.U32 R0, RZ, RZ, R14 ;  /* 0x000000ffff007224 */ /* 0x000fe200078e000e */
[----:B------:R-:W-:Y:S02]  /*12f0*/  MOV R5, R15 ;  /* 0x0000000f00057202 */ /* 0x000fe40000000f00 */
[----:B------:R-:W-:Y:S01]  /*1300*/  MOV R4, 0x1340 ;  /* 0x0000134000047802 */ /* 0x000fe20000000f00 */
[----:B0-----:R-:W-:Y:S02]  /*1310*/  IMAD.U32 R9, RZ, RZ, UR4 ;  /* 0x00000004ff097e24 */ /* 0x001fe4000f8e00ff */
[----:B------:R-:W-:-:S07]  /*1320*/  IMAD.U32 R8, RZ, RZ, UR5 ;  /* 0x00000005ff087e24 */ /* 0x000fce000f8e00ff */
[----:B------:R-:W-:Y:S05]  /*1330*/  CALL.REL.NOINC `($__internal_0_$__cuda_sm20_div_u64) ;  /* 0x0000001c005c7944 */ /* 0x000fea0003c00000 */
.L_x_22:
[----:B------:R-:W-:Y:S05]  /*1340*/  BSYNC.RECONVERGENT B0 ;  /* 0x0000000000007941 */ /* 0x000fea0003800200 */
.L_x_20:
        /* <DEDUP_REMOVED lines=31> */
.L_x_24:
[----:B------:R-:W0:Y:S01]  /*1540*/  LDCU.64 UR4, c[0x0][0x380] ;  /* 0x00007000ff0477ac */ /* 0x000e220008000a00 */
[----:B------:R-:W-:Y:S01]  /*1550*/  IMAD.MOV.U32 R0, RZ, RZ, R14 ;  /* 0x000000ffff007224 */ /* 0x000fe200078e000e */
[----:B------:R-:W-:Y:S01]  /*1560*/  MOV R4, 0x15b0 ;  /* 0x000015b000047802 */ /* 0x000fe20000000f00 */
[----:B------:R-:W-:Y:S02]  /*1570*/  IMAD.MOV.U32 R5, RZ, RZ, R15 ;  /* 0x000000ffff057224 */ /* 0x000fe400078e000f */
[----:B0-----:R-:W-:Y:S01]  /*1580*/  IMAD.U32 R9, RZ, RZ, UR4 ;  /* 0x00000004ff097e24 */ /* 0x001fe2000f8e00ff */
[----:B------:R-:W-:-:S07]  /*1590*/  MOV R8, UR5 ;  /* 0x0000000500087c02 */ /* 0x000fce0008000f00 */
[----:B------:R-:W-:Y:S05]  /*15a0*/  CALL.REL.NOINC `($__internal_0_$__cuda_sm20_div_u64) ;  /* 0x0000001800c07944 */ /* 0x000fea0003c00000 */
.L_x_25:
[----:B------:R-:W-:Y:S05]  /*15b0*/  BSYNC.RECONVERGENT B0 ;  /* 0x0000000000007941 */ /* 0x000fea0003800200 */
.L_x_23:
        /* <DEDUP_REMOVED lines=31> */
.L_x_27:
[----:B------:R-:W0:Y:S01]  /*17b0*/  LDCU.64 UR4, c[0x0][0x380] ;  /* 0x00007000ff0477ac */ /* 0x000e220008000a00 */
[----:B------:R-:W-:Y:S01]  /*17c0*/  IMAD.MOV.U32 R0, RZ, RZ, R14 ;  /* 0x000000ffff007224 */ /* 0x000fe200078e000e */
[----:B------:R-:W-:Y:S01]  /*17d0*/  MOV R4, 0x1820 ;  /* 0x0000182000047802 */ /* 0x000fe20000000f00 */
[----:B------:R-:W-:Y:S01]  /*17e0*/  IMAD.MOV.U32 R5, RZ, RZ, R15 ;  /* 0x000000ffff057224 */ /* 0x000fe200078e000f */
[----:B0-----:R-:W-:Y:S01]  /*17f0*/  MOV R9, UR4 ;  /* 0x0000000400097c02 */ /* 0x001fe20008000f00 */
[----:B------:R-:W-:-:S07]  /*1800*/  IMAD.U32 R8, RZ, RZ, UR5 ;  /* 0x00000005ff087e24 */ /* 0x000fce000f8e00ff */
[----:B------:R-:W-:Y:S05]  /*1810*/  CALL.REL.NOINC `($__internal_0_$__cuda_sm20_div_u64) ;  /* 0x0000001800247944 */ /* 0x000fea0003c00000 */
.L_x_28:
[----:B------:R-:W-:Y:S05]  /*1820*/  BSYNC.RECONVERGENT B0 ;  /* 0x0000000000007941 */ /* 0x000fea0003800200 */
.L_x_26:
[----:B------:R-:W0:Y:S01]  /*1830*/  S2R R11, SR_TID.X ;  /* 0x00000000000b7919 */ /* 0x000e220000002100 */
[----:B------:R-:W0:Y:S01]  /*1840*/  S2UR UR4, SR_CTAID.X ;  /* 0x00000000000479c3 */ /* 0x000e220000002500 */
[----:B------:R-:W1:Y:S07]  /*1850*/  LDCU.64 UR14, c[0x0][0x380] ;  /* 0x00007000ff0e77ac */ /* 0x000e6e0008000a00 */
[----:B------:R-:W0:Y:S02]  /*1860*/  LDC R0, c[0x0][0x360] ;  /* 0x0000d800ff007b82 */ /* 0x000e240000000800 */
[----:B0-----:R-:W-:-:S05]  /*1870*/  IMAD R11, R0, UR4, R11 ;  /* 0x00000004000b7c24 */ /* 0x001fca000f8e020b */
[----:B-1----:R-:W-:-:S04]  /*1880*/  ISETP.GT.U32.AND P0, PT, R11, UR14, PT ;  /* 0x0000000e0b007c0c */ /* 0x002fc8000bf04070 */
[----:B------:R-:W-:-:S13]  /*1890*/  ISETP.GT.U32.AND.EX P0, PT, RZ, UR15, PT, P0 ;  /* 0x0000000fff007c0c */ /* 0x000fda000bf04100 */
[----:B------:R-:W-:Y:S05]  /*18a0*/  @P0 EXIT ;  /* 0x000000000000094d */ /* 0x000fea0003800000 */
[----:B------:R-:W0:Y:S01]  /*18b0*/  LDCU.64 UR8, c[0x0][0x3a8] ;  /* 0x00007500ff0877ac */ /* 0x000e220008000a00 */
[----:B------:R-:W-:Y:S01]  /*18c0*/  IADD3 R4, P0, PT, R14, R6, RZ ;  /* 0x000000060e047210 */ /* 0x000fe20007f1e0ff */
[----:B------:R-:W-:Y:S01]  /*18d0*/  BSSY.RECONVERGENT B0, `(.L_x_29) ;  /* 0x00000ed000007945 */ /* 0x000fe20003800200 */
[----:B------:R-:W1:Y:S03]  /*18e0*/  LDCU.64 UR6, c[0x0][0x358] ;  /* 0x00006b00ff0677ac */ /* 0x000e660008000a00 */
[----:B------:R-:W-:Y:S01]  /*18f0*/  IMAD.X R5, R15, 0x1, R7, P0 ;  /* 0x000000010f057824 */ /* 0x000fe200000e0607 */
[----:B------:R-:W2:Y:S05]  /*1900*/  LDCU UR16, c[0x0][0x394] ;  /* 0x00007280ff1077ac */ /* 0x000eaa0008000800 */
[----:B------:R-:W3:Y:S01]  /*1910*/  I2F.F64.U64 R4, R4 ;  /* 0x0000000400047312 */ /* 0x000ee20000301800 */
[----:B------:R-:W4:Y:S01]  /*1920*/  LDCU UR10, c[0x0][0x394] ;  /* 0x00007280ff0a77ac */ /* 0x000f220008000800 */
[----:B------:R-:W1:Y:S01]  /*1930*/  LDCU UR17, c[0x0][0x390] ;  /* 0x00007200ff1177ac */ /* 0x000e620008000800 */
[C---:B0-----:R-:W-:Y:S01]  /*1940*/  IMAD.WIDE.U32 R8, R11.reuse, UR8, RZ ;  /* 0x000000080b087c25 */ /* 0x041fe2000f8e00ff */
[----:B------:R-:W0:Y:S03]  /*1950*/  LDCU UR11, c[0x0][0x390] ;  /* 0x00007200ff0b77ac */ /* 0x000e260008000800 */
[----:B------:R-:W-:Y:S01]  /*1960*/  IMAD R20, R11, UR9, R9 ;  /* 0x000000090b147c24 */ /* 0x000fe2000f8e0209 */
[----:B------:R-:W-:-:S02]  /*1970*/  IADD3 R16, P0, PT, R8, UR8, RZ ;  /* 0x0000000808107c10 */ /* 0x000fc4000ff1e0ff */
[----:B------:R-:W-:Y:S01]  /*1980*/  IADD3 R18, P1, PT, R8, 0x1, RZ ;  /* 0x0000000108127810 */ /* 0x000fe20007f3e0ff */
[----:B------:R-:W0:Y:S01]  /*1990*/  LDCU.64 UR4, c[0x0][0x390] ;  /* 0x00007200ff0477ac */ /* 0x000e220008000a00 */
[----:B------:R-:W-:Y:S01]  /*19a0*/  IADD3.X R17, PT, PT, R20, UR9, RZ, P0, !PT ;  /* 0x0000000914117c10 */ /* 0x000fe200087fe4ff */
[----:B---3--:R-:W-:Y:S01]  /*19b0*/  DMUL R4, R4, 0.5 ;  /* 0x3fe0000004047828 */ /* 0x008fe20000000000 */
[C---:B------:R-:W-:Y:S01]  /*19c0*/  ISETP.LT.U32.AND P0, PT, R16.reuse, UR14, PT ;  /* 0x0000000e10007c0c */ /* 0x040fe2000bf01070 */
[----:B------:R-:W3:Y:S01]  /*19d0*/  LDCU.64 UR8, c[0x0][0x398] ;  /* 0x00007300ff0877ac */ /* 0x000ee20008000a00 */
[----:B------:R-:W-:Y:S02]  /*19e0*/  IADD3.X R19, PT, PT, RZ, R20, RZ, P1, !PT ;  /* 0x00000014ff137210 */ /* 0x000fe40000ffe4ff */
[----:B------:R-:W-:Y:S01]  /*19f0*/  ISETP.LT.U32.AND.EX P0, PT, R17, UR15, PT, P0 ;  /* 0x0000000f11007c0c */ /* 0x000fe2000bf01100 */
[----:B------:R0:W0:Y:S01]  /*1a00*/  F2I.U64.F64.TRUNC R14, R4 ;  /* 0x00000004000e7311 */ /* 0x000022000030d800 */
[----:B------:R-:W0:Y:S02]  /*1a10*/  LDCU.64 UR18, c[0x0][0x398] ;  /* 0x00007300ff1277ac */ /* 0x000e240008000a00 */
[----:B------:R-:W-:-:S02]  /*1a20*/  SEL R16, R16, UR14, P0 ;  /* 0x0000000e10107c07 */ /* 0x000fc40008000000 */
[----:B------:R-:W-:Y:S01]  /*1a30*/  SEL R17, R17, UR15, P0 ;  /* 0x0000000f11117c07 */ /* 0x000fe20008000000 */
[----:B------:R-:W0:Y:S01]  /*1a40*/  LDCU.64 UR12, c[0x0][0x3b0] ;  /* 0x00007600ff0c77ac */ /* 0x000e220008000a00 */
[----:B------:R-:W-:Y:S01]  /*1a50*/  ISETP.GE.U32.AND P0, PT, R18, R16, PT ;  /* 0x000000101200720c */ /* 0x000fe20003f06070 */
[----:B------:R-:W0:Y:S03]  /*1a60*/  LDCU.64 UR20, c[0x0][0x3b0] ;  /* 0x00007600ff1477ac */ /* 0x000e260008000a00 */
[----:B------:R-:W-:-:S13]  /*1a70*/  ISETP.GE.U32.AND.EX P0, PT, R19, R17, PT, P0 ;  /* 0x000000111300720c */ /* 0x000fda0003f06100 */
[----:B-1234-:R-:W-:Y:S05]  /*1a80*/  @P0 BRA `(.L_x_30) ;  /* 0x0000000c00440947 */ /* 0x01efea0003800000 */
[----:B------:R-:W-:Y:S01]  /*1a90*/  LOP3.LUT R21, RZ, R8, RZ, 0x33, !PT ;  /* 0x00000008ff157212 */ /* 0x000fe200078e33ff */
[----:B------:R-:W-:Y:S01]  /*1aa0*/  BSSY.RECONVERGENT B1, `(.L_x_31) ;  /* 0x0000038000017945 */ /* 0x000fe20003800200 */
[----:B0-----:R-:W-:Y:S02]  /*1ab0*/  IMAD.MOV.U32 R5, RZ, RZ, R18 ;  /* 0x000000ffff057224 */ /* 0x001fe400078e0012 */
[----:B------:R-:W-:Y:S02]  /*1ac0*/  IMAD.MOV.U32 R0, RZ, RZ, R19 ;  /* 0x000000ffff007224 */ /* 0x000fe400078e0013 */
[----:B------:R-:W-:-:S05]  /*1ad0*/  IMAD.IADD R21, R21, 0x1, R16 ;  /* 0x0000000115157824 */ /* 0x000fca00078e0210 */
[----:B------:R-:W-:-:S04]  /*1ae0*/  LOP3.LUT R21, R21, 0x3, RZ, 0xc0, !PT ;  /* 0x0000000315157812 */ /* 0x000fc800078ec0ff */
[----:B------:R-:W-:-:S04]  /*1af0*/  ISETP.NE.U32.AND P0, PT, R21, RZ, PT ;  /* 0x000000ff1500720c */ /* 0x000fc80003f05070 */
[----:B------:R-:W-:-:S13]  /*1b00*/  ISETP.NE.AND.EX P0, PT, RZ, RZ, PT, P0 ;  /* 0x000000ffff00720c */ /* 0x000fda0003f05300 */
[----:B------:R-:W-:Y:S05]  /*1b10*/  @!P0 BRA `(.L_x_32) ;  /* 0x0000000000c08947 */ /* 0x000fea0003800000 */
[----:B------:R-:W-:Y:S01]  /*1b20*/  IADD3 R21, P0, PT, RZ, -R21, RZ ;  /* 0x80000015ff157210 */ /* 0x000fe20007f1e0ff */
[----:B------:R-:W-:Y:S01]  /*1b30*/  IMAD.MOV.U32 R0, RZ, RZ, R19 ;  /* 0x000000ffff007224 */ /* 0x000fe200078e0013 */
[----:B------:R-:W-:-:S03]  /*1b40*/  MOV R5, R18 ;  /* 0x0000001200057202 */ /* 0x000fc60000000f00 */
[----:B------:R-:W-:-:S08]  /*1b50*/  IMAD.X R22, RZ, RZ, -0x1, P0 ;  /* 0xffffffffff167424 */ /* 0x000fd000000e06ff */
.L_x_36:
[----:B------:R-:W-:Y:S01]  /*1b60*/  LOP3.LUT R4, R0, UR10, RZ, 0xfc, !PT ;  /* 0x0000000a00047c12 */ /* 0x000fe2000f8efcff */
[----:B------:R-:W-:Y:S03]  /*1b70*/  BSSY.RECONVERGENT B2, `(.L_x_33) ;  /* 0x000001d000027945 */ /* 0x000fe60003800200 */
[----:B------:R-:W-:-:S13]  /*1b80*/  ISETP.NE.U32.AND P0, PT, R4, RZ, PT ;  /* 0x000000ff0400720c */ /* 0x000fda0003f05070 */
[----:B0-----:R-:W-:Y:S05]  /*1b90*/  @P0 BRA `(.L_x_34) ;  /* 0x0000000000500947 */ /* 0x001fea0003800000 */
[----:B------:R-:W0:Y:S01]  /*1ba0*/  I2F.U32.RP R4, UR11 ;  /* 0x0000000b00047d06 */ /* 0x000e220008209000 */
[----:B------:R-:W-:-:S07]  /*1bb0*/  ISETP.NE.U32.AND P1, PT, RZ, UR11, PT ;  /* 0x0000000bff007c0c */ /* 0x000fce000bf25070 */
[----:B0-----:R-:W0:Y:S02]  /*1bc0*/  MUFU.RCP R4, R4 ;  /* 0x0000000400047308 */ /* 0x001e240000001000 */
[----:B0-----:R-:W-:-:S06]  /*1bd0*/  VIADD R6, R4, 0xffffffe ;  /* 0x0ffffffe04067836 */ /* 0x001fcc0000000000 */
[----:B------:R0:W1:Y:S02]  /*1be0*/  F2I.FTZ.U32.TRUNC.NTZ R7, R6 ;  /* 0x0000000600077305 */ /* 0x000064000021f000 */
[----:B0-----:R-:W-:Y:S01]  /*1bf0*/  IMAD.MOV.U32 R6, RZ, RZ, RZ ;  /* 0x000000ffff067224 */ /* 0x001fe200078e00ff */
[----:B-1----:R-:W-:-:S05]  /*1c00*/  IADD3 R11, PT, PT, RZ, -R7, RZ ;  /* 0x80000007ff0b7210 */ /* 0x002fca0007ffe0ff */
[----:B------:R-:W-:-:S04]  /*1c10*/  IMAD R11, R11, UR11, RZ ;  /* 0x0000000b0b0b7c24 */ /* 0x000fc8000f8e02ff */
[----:B------:R-:W-:-:S04]  /*1c20*/  IMAD.HI.U32 R10, R7, R11, R6 ;  /* 0x0000000b070a7227 */ /* 0x000fc800078e0006 */
[----:B------:R-:W-:Y:S02]  /*1c30*/  IMAD.MOV.U32 R7, RZ, RZ, RZ ;  /* 0x000000ffff077224 */ /* 0x000fe400078e00ff */
[----:B------:R-:W-:-:S04]  /*1c40*/  IMAD.HI.U32 R10, R10, R5, RZ ;  /* 0x000000050a0a7227 */ /* 0x000fc800078e00ff */
[----:B------:R-:W-:-:S04]  /*1c50*/  IMAD.MOV R10, RZ, RZ, -R10 ;  /* 0x000000ffff0a7224 */ /* 0x000fc800078e0a0a */
[----:B------:R-:W-:-:S05]  /*1c60*/  IMAD R10, R10, UR11, R5 ;  /* 0x0000000b0a0a7c24 */ /* 0x000fca000f8e0205 */
[----:B------:R-:W-:-:S13]  /*1c70*/  ISETP.GE.U32.AND P0, PT, R10, UR11, PT ;  /* 0x0000000b0a007c0c */ /* 0x000fda000bf06070 */
[----:B------:R-:W-:-:S05]  /*1c80*/  @P0 VIADD R10, R10, -UR11 ;  /* 0x8000000b0a0a0c36 */ /* 0x000fca0008000000 */
[----:B------:R-:W-:-:S13]  /*1c90*/  ISETP.GE.U32.AND P0, PT, R10, UR11, PT ;  /* 0x0000000b0a007c0c */ /* 0x000fda000bf06070 */
[----:B------:R-:W-:Y:S02]  /*1ca0*/  @P0 IADD3 R10, PT, PT, R10, -UR11, RZ ;  /* 0x8000000b0a0a0c10 */ /* 0x000fe4000fffe0ff */
[----:B------:R-:W-:-:S05]  /*1cb0*/  @!P1 LOP3.LUT R10, RZ, UR11, RZ, 0x33, !PT ;  /* 0x0000000bff0a9c12 */ /* 0x000fca000f8e33ff */
[----:B------:R-:W-:Y:S01]  /*1cc0*/  IMAD.MOV.U32 R6, RZ, RZ, R10 ;  /* 0x000000ffff067224 */ /* 0x000fe200078e000a */
[----:B------:R-:W-:Y:S06]  /*1cd0*/  BRA `(.L_x_35) ;  /* 0x0000000000187947 */ /* 0x000fec0003800000 */
.L_x_34:
[----:B------:R-:W-:Y:S01]  /*1ce0*/  IMAD.MOV.U32 R4, RZ, RZ, R5 ;  /* 0x000000ffff047224 */ /* 0x000fe200078e0005 */
[----:B------:R-:W-:Y:S02]  /*1cf0*/  MOV R13, R0 ;  /* 0x00000000000d7202 */ /* 0x000fe40000000f00 */
[----:B------:R-:W-:-:S07]  /*1d00*/  MOV R12, 0x1d20 ;  /* 0x00001d20000c7802 */ /* 0x000fce0000000f00 */
[----:B------:R-:W-:Y:S05]  /*1d10*/  CALL.REL.NOINC `($__internal_1_$__cuda_sm20_rem_u64) ;  /* 0x0000001400fc7944 */ /* 0x000fea0003c00000 */
[----:B------:R-:W-:Y:S02]  /*1d20*/  IMAD.MOV.U32 R6, RZ, RZ, R10 ;  /* 0x000000ffff067224 */ /* 0x000fe400078e000a */
[----:B------:R-:W-:-:S07]  /*1d30*/  IMAD.MOV.U32 R7, RZ, RZ, R11 ;  /* 0x000000ffff077224 */ /* 0x000fce00078e000b */
.L_x_35:
[----:B------:R-:W-:Y:S05]  /*1d40*/  BSYNC.RECONVERGENT B2 ;  /* 0x0000000000027941 */ /* 0x000fea0003800200 */
.L_x_33:
[----:B------:R-:W-:-:S04]  /*1d50*/  IADD3 R10, P0, PT, R6, UR8, RZ ;  /* 0x00000008060a7c10 */ /* 0x000fc8000ff1e0ff */
[----:B------:R-:W-:-:S06]  /*1d60*/  IADD3.X R11, PT, PT, R7, UR9, RZ, P0, !PT ;  /* 0x00000009070b7c10 */ /* 0x000fcc00087fe4ff */
[----:B------:R-:W2:Y:S01]  /*1d70*/  LDG.E.U8 R11, desc[UR6][R10.64] ;  /* 0x000000060a0b7981 */ /* 0x000ea2000c1e1100 */
[C---:B------:R-:W-:Y:S02]  /*1d80*/  IADD3 R6, P0, PT, R5.reuse, UR12, RZ ;  /* 0x0000000c05067c10 */ /* 0x040fe4000ff1e0ff */
[----:B------:R-:W-:Y:S02]  /*1d90*/  IADD3 R5, P1, PT, R5, 0x1, RZ ;  /* 0x0000000105057810 */ /* 0x000fe40007f3e0ff */
[----:B------:R-:W-:Y:S02]  /*1da0*/  IADD3.X R7, PT, PT, R0, UR13, RZ, P0, !PT ;  /* 0x0000000d00077c10 */ /* 0x000fe400087fe4ff */
[----:B------:R-:W-:Y:S02]  /*1db0*/  IADD3 R21, P0, PT, R21, 0x1, RZ ;  /* 0x0000000115157810 */ /* 0x000fe40007f1e0ff */
[----:B------:R-:W-:-:S03]  /*1dc0*/  IADD3.X R0, PT, PT, RZ, R0, RZ, P1, !PT ;  /* 0x00000000ff007210 */ /* 0x000fc60000ffe4ff */
[----:B------:R-:W-:Y:S01]  /*1dd0*/  IMAD.X R22, RZ, RZ, R22, P0 ;  /* 0x000000ffff167224 */ /* 0x000fe200000e0616 */
[----:B------:R-:W-:-:S04]  /*1de0*/  ISETP.NE.U32.AND P0, PT, R21, RZ, PT ;  /* 0x000000ff1500720c */ /* 0x000fc80003f05070 */
[----:B------:R-:W-:Y:S01]  /*1df0*/  ISETP.NE.AND.EX P0, PT, R22, RZ, PT, P0 ;  /* 0x000000ff1600720c */ /* 0x000fe20003f05300 */
[----:B--2---:R0:W-:-:S12]  /*1e00*/  STG.E.U8 desc[UR6][R6.64], R11 ;  /* 0x0000000b06007986 */ /* 0x0041d8000c101106 */
[----:B------:R-:W-:Y:S05]  /*1e10*/  @P0 BRA `(.L_x_36) ;  /* 0xfffffffc00500947 */ /* 0x000fea000383ffff */
.L_x_32:
[----:B------:R-:W-:Y:S05]  /*1e20*/  BSYNC.RECONVERGENT B1 ;  /* 0x0000000000017941 */ /* 0x000fea0003800200 */
.L_x_31:
[----:B------:R-:W-:-:S04]  /*1e30*/  IADD3 R8, P1, P2, R16, -0x2, -R8 ;  /* 0xfffffffe10087810 */ /* 0x000fc80007a3e808 */
[----:B------:R-:W-:Y:S02]  /*1e40*/  ISETP.GT.U32.AND P0, PT, R8, 0x2, PT ;  /* 0x000000020800780c */ /* 0x000fe40003f04070 */
[----:B------:R-:W-:-:S04]  /*1e50*/  IADD3.X R20, PT, PT, R17, -0x1, ~R20, P1, P2 ;  /* 0xffffffff11147810 */ /* 0x000fc80000fe4c14 */
[----:B------:R-:W-:-:S13]  /*1e60*/  ISETP.GT.U32.AND.EX P0, PT, R20, RZ, PT, P0 ;  /* 0x000000ff1400720c */ /* 0x000fda0003f04100 */
[----:B------:R-:W-:Y:S05]  /*1e70*/  @!P0 BRA `(.L_x_30) ;  /* 0x0000000800488947 */ /* 0x000fea0003800000 */
.L_x_49:
[----:B------:R-:W-:Y:S01]  /*1e80*/  LOP3.LUT R4, R0, UR16, RZ, 0xfc, !PT ;  /* 0x0000001000047c12 */ /* 0x000fe2000f8efcff */
[----:B------:R-:W-:Y:S03]  /*1e90*/  BSSY.RECONVERGENT B1, `(.L_x_37) ;  /* 0x000001c000017945 */ /* 0x000fe60003800200 */
[----:B------:R-:W-:-:S13]  /*1ea0*/  ISETP.NE.U32.AND P0, PT, R4, RZ, PT ;  /* 0x000000ff0400720c */ /* 0x000fda0003f05070 */
[----:B-1----:R-:W-:Y:S05]  /*1eb0*/  @P0 BRA `(.L_x_38) ;  /* 0x00000000004c0947 */ /* 0x002fea0003800000 */
[----:B------:R-:W1:Y:S01]  /*1ec0*/  I2F.U32.RP R8, UR17 ;  /* 0x0000001100087d06 */ /* 0x000e620008209000 */
[----:B0-----:R-:W-:Y:S01]  /*1ed0*/  IMAD.MOV.U32 R6, RZ, RZ, RZ ;  /* 0x000000ffff067224 */ /* 0x001fe200078e00ff */
[----:B------:R-:W-:-:S06]  /*1ee0*/  ISETP.NE.U32.AND P1, PT, RZ, UR17, PT ;  /* 0x00000011ff007c0c */ /* 0x000fcc000bf25070 */
[----:B-1----:R-:W0:Y:S02]  /*1ef0*/  MUFU.RCP R8, R8 ;  /* 0x0000000800087308 */ /* 0x002e240000001000 */
[----:B0-----:R-:W-:-:S06]  /*1f00*/  VIADD R7, R8, 0xffffffe ;  /* 0x0ffffffe08077836 */ /* 0x001fcc0000000000 */
[----:B------:R-:W0:Y:S02]  /*1f10*/  F2I.FTZ.U32.TRUNC.NTZ R7, R7 ;  /* 0x0000000700077305 */ /* 0x000e24000021f000 */
[----:B0-----:R-:W-:-:S04]  /*1f20*/  IMAD.MOV R9, RZ, RZ, -R7 ;  /* 0x000000ffff097224 */ /* 0x001fc800078e0a07 */
[----:B------:R-:W-:-:S04]  /*1f30*/  IMAD R9, R9, UR17, RZ ;  /* 0x0000001109097c24 */ /* 0x000fc8000f8e02ff */
[----:B------:R-:W-:-:S04]  /*1f40*/  IMAD.HI.U32 R4, R7, R9, R6 ;  /* 0x0000000907047227 */ /* 0x000fc800078e0006 */
[----:B------:R-:W-:Y:S02]  /*1f50*/  IMAD.MOV.U32 R7, RZ, RZ, RZ ;  /* 0x000000ffff077224 */ /* 0x000fe400078e00ff */
[----:B------:R-:W-:-:S05]  /*1f60*/  IMAD.HI.U32 R4, R4, R5, RZ ;  /* 0x0000000504047227 */ /* 0x000fca00078e00ff */
[----:B------:R-:W-:-:S05]  /*1f70*/  IADD3 R4, PT, PT, -R4, RZ, RZ ;  /* 0x000000ff04047210 */ /* 0x000fca0007ffe1ff */
[----:B------:R-:W-:-:S05]  /*1f80*/  IMAD R6, R4, UR17, R5 ;  /* 0x0000001104067c24 */ /* 0x000fca000f8e0205 */
[----:B------:R-:W-:-:S13]  /*1f90*/  ISETP.GE.U32.AND P0, PT, R6, UR17, PT ;  /* 0x0000001106007c0c */ /* 0x000fda000bf06070 */
[----:B------:R-:W-:-:S05]  /*1fa0*/  @P0 VIADD R6, R6, -UR17 ;  /* 0x8000001106060c36 */ /* 0x000fca0008000000 */
[----:B------:R-:W-:-:S13]  /*1fb0*/  ISETP.GE.U32.AND P0, PT, R6, UR17, PT ;  /* 0x0000001106007c0c */ /* 0x000fda000bf06070 */
[----:B------:R-:W-:Y:S01]  /*1fc0*/  @P0 VIADD R6, R6, -UR17 ;  /* 0x8000001106060c36 */ /* 0x000fe20008000000 */
[----:B------:R-:W-:Y:S01]  /*1fd0*/  @!P1 LOP3.LUT R6, RZ, UR17, RZ, 0x33, !PT ;  /* 0x00000011ff069c12 */ /* 0x000fe2000f8e33ff */
[----:B------:R-:W-:Y:S06]  /*1fe0*/  BRA `(.L_x_39) ;  /* 0x0000000000187947 */ /* 0x000fec0003800000 */
.L_x_38:
[----:B------:R-:W-:Y:S01]  /*1ff0*/  MOV R4, R5 ;  /* 0x0000000500047202 */ /* 0x000fe20000000f00 */
[----:B------:R-:W-:Y:S01]  /*2000*/  IMAD.MOV.U32 R13, RZ, RZ, R0 ;  /* 0x000000ffff0d7224 */ /* 0x000fe200078e0000 */
[----:B------:R-:W-:-:S07]  /*2010*/  MOV R12, 0x2030 ;  /* 0x00002030000c7802 */ /* 0x000fce0000000f00 */
[----:B0-----:R-:W-:Y:S05]  /*2020*/  CALL.REL.NOINC `($__internal_1_$__cuda_sm20_rem_u64) ;  /* 0x0000001400387944 */ /* 0x001fea0003c00000 */
[----:B------:R-:W-:Y:S02]  /*2030*/  IMAD.MOV.U32 R6, RZ, RZ, R10 ;  /* 0x000000ffff067224 */ /* 0x000fe400078e000a */
[----:B------:R-:W-:-:S07]  /*2040*/  IMAD.MOV.U32 R7, RZ, RZ, R11 ;  /* 0x000000ffff077224 */ /* 0x000fce00078e000b */
.L_x_39:
[----:B------:R-:W-:Y:S05]  /*2050*/  BSYNC.RECONVERGENT B1 ;  /* 0x0000000000017941 */ /* 0x000fea0003800200 */
.L_x_37:
[----:B------:R-:W-:-:S04]  /*2060*/  IADD3 R6, P0, PT, R6, UR18, RZ ;  /* 0x0000001206067c10 */ /* 0x000fc8000ff1e0ff */
[----:B------:R-:W-:-:S06]  /*2070*/  IADD3.X R7, PT, PT, R7, UR19, RZ, P0, !PT ;  /* 0x0000001307077c10 */ /* 0x000fcc00087fe4ff */
[----:B------:R-:W2:Y:S01]  /*2080*/  LDG.E.U8 R7, desc[UR6][R6.64] ;  /* 0x0000000606077981 */ /* 0x000ea2000c1e1100 */
[C---:B------:R-:W-:Y:S01]  /*2090*/  IADD3 R8, P0, PT, R5.reuse, UR20, RZ ;  /* 0x0000001405087c10 */ /* 0x040fe2000ff1e0ff */
[----:B------:R-:W-:Y:S03]  /*20a0*/  BSSY.RECONVERGENT B1, `(.L_x_40) ;  /* 0x0000020000017945 */ /* 0x000fe60003800200 */
[----:B------:R-:W-:Y:S02]  /*20b0*/  IADD3.X R9, PT, PT, R0, UR21, RZ, P0, !PT ;  /* 0x0000001500097c10 */ /* 0x000fe400087fe4ff */
[----:B------:R-:W-:-:S04]  /*20c0*/  IADD3 R11, P0, PT, R5, 0x1, RZ ;  /* 0x00000001050b7810 */ /* 0x000fc80007f1e0ff */
[----:B------:R-:W-:-:S04]  /*20d0*/  IADD3.X R13, PT, PT, RZ, R0, RZ, P0, !PT ;  /* 0x00000000ff0d7210 */ /* 0x000fc800007fe4ff */
[----:B------:R-:W-:-:S04]  /*20e0*/  LOP3.LUT R4, R13, UR16, RZ, 0xfc, !PT ;  /* 0x000000100d047c12 */ /* 0x000fc8000f8efcff */
[----:B------:R-:W-:Y:S01]  /*20f0*/  ISETP.NE.U32.AND P0, PT, R4, RZ, PT ;  /* 0x000000ff0400720c */ /* 0x000fe20003f05070 */
[----:B--2---:R0:W-:-:S12]  /*2100*/  STG.E.U8 desc[UR6][R8.64], R7 ;  /* 0x0000000708007986 */ /* 0x0041d8000c101106 */
[----:B------:R-:W-:Y:S05]  /*2110*/  @P0 BRA `(.L_x_41) ;  /* 0x00000000004c0947 */ /* 0x000fea0003800000 */
[----:B------:R-:W1:Y:S01]  /*2120*/  I2F.U32.RP R10, UR17 ;  /* 0x00000011000a7d06 */ /* 0x000e620008209000 */
[----:B------:R-:W-:Y:S01]  /*2130*/  IMAD.MOV.U32 R6, RZ, RZ, RZ ;  /* 0x000000ffff067224 */ /* 0x000fe200078e00ff */
        /* <DEDUP_REMOVED lines=17> */
.L_x_41:
[----:B------:R-:W-:Y:S02]  /*2250*/  MOV R4, R11 ;  /* 0x0000000b00047202 */ /* 0x000fe40000000f00 */
[----:B------:R-:W-:-:S07]  /*2260*/  MOV R12, 0x2280 ;  /* 0x00002280000c7802 */ /* 0x000fce0000000f00 */
[----:B0-----:R-:W-:Y:S05]  /*2270*/  CALL.REL.NOINC `($__internal_1_$__cuda_sm20_rem_u64) ;  /* 0x0000001000a47944 */ /* 0x001fea0003c00000 */
[----:B------:R-:W-:Y:S02]  /*2280*/  IMAD.MOV.U32 R6, RZ, RZ, R10 ;  /* 0x000000ffff067224 */ /* 0x000fe400078e000a */
[----:B------:R-:W-:-:S07]  /*2290*/  IMAD.MOV.U32 R7, RZ, RZ, R11 ;  /* 0x000000ffff077224 */ /* 0x000fce00078e000b */
.L_x_42:
[----:B------:R-:W-:Y:S05]  /*22a0*/  BSYNC.RECONVERGENT B1 ;  /* 0x0000000000017941 */ /* 0x000fea0003800200 */
.L_x_40:
[----:B------:R-:W-:-:S04]  /*22b0*/  IADD3 R6, P0, PT, R6, UR18, RZ ;  /* 0x0000001206067c10 */ /* 0x000fc8000ff1e0ff */
[----:B------:R-:W-:-:S06]  /*22c0*/  IADD3.X R7, PT, PT, R7, UR19, RZ, P0, !PT ;  /* 0x0000001307077c10 */ /* 0x000fcc00087fe4ff */
[----:B------:R-:W2:Y:S01]  /*22d0*/  LDG.E.U8 R7, desc[UR6][R6.64] ;  /* 0x0000000606077981 */ /* 0x000ea2000c1e1100 */
[----:B------:R-:W-:Y:S01]  /*22e0*/  IADD3 R11, P0, PT, R5, 0x2, RZ ;  /* 0x00000002050b7810 */ /* 0x000fe20007f1e0ff */
[----:B------:R-:W-:Y:S04]  /*22f0*/  BSSY.RECONVERGENT B1, `(.L_x_43) ;  /* 0x000001e000017945 */ /* 0x000fe80003800200 */
[----:B------:R-:W-:-:S05]  /*2300*/  IMAD.X R13, RZ, RZ, R0, P0 ;  /* 0x000000ffff0d7224 */ /* 0x000fca00000e0600 */
        /* <DEDUP_REMOVED lines=8> */
[----:B0-----:R-:W-:-:S06]  /*2390*/  IADD3 R7, PT, PT, R10, 0xffffffe, RZ ;  /* 0x0ffffffe0a077810 */ /* 0x001fcc0007ffe0ff */
[----:B------:R-:W0:Y:S02]  /*23a0*/  F2I.FTZ.U32.TRUNC.NTZ R7, R7 ;  /* 0x0000000700077305 */ /* 0x000e24000021f000 */
[----:B0-----:R-:W-:-:S04]  /*23b0*/  IMAD.MOV R13, RZ, RZ, -R7 ;  /* 0x000000ffff0d7224 */ /* 0x001fc800078e0a07 */
[----:B------:R-:W-:-:S04]  /*23c0*/  IMAD R13, R13, UR17, RZ ;  /* 0x000000110d0d7c24 */ /* 0x000fc8000f8e02ff */
[----:B------:R-:W-:-:S04]  /*23d0*/  IMAD.HI.U32 R4, R7, R13, R6 ;  /* 0x0000000d07047227 */ /* 0x000fc800078e0006 */
[----:B------:R-:W-:Y:S02]  /*23e0*/  IMAD.MOV.U32 R7, RZ, RZ, RZ ;  /* 0x000000ffff077224 */ /* 0x000fe400078e00ff */
[----:B------:R-:W-:-:S04]  /*23f0*/  IMAD.HI.U32 R4, R4, R11, RZ ;  /* 0x0000000b04047227 */ /* 0x000fc800078e00ff */
[----:B------:R-:W-:-:S04]  /*2400*/  IMAD.MOV R4, RZ, RZ, -R4 ;  /* 0x000000ffff047224 */ /* 0x000fc800078e0a04 */
[----:B------:R-:W-:-:S05]  /*2410*/  IMAD R6, R4, UR17, R11 ;  /* 0x0000001104067c24 */ /* 0x000fca000f8e020b */
[----:B------:R-:W-:-:S13]  /*2420*/  ISETP.GE.U32.AND P0, PT, R6, UR17, PT ;  /* 0x0000001106007c0c */ /* 0x000fda000bf06070 */
[----:B------:R-:W-:-:S04]  /*2430*/  @P0 IADD3 R6, PT, PT, R6, -UR17, RZ ;  /* 0x8000001106060c10 */ /* 0x000fc8000fffe0ff */
[----:B------:R-:W-:-:S13]  /*2440*/  ISETP.GE.U32.AND P0, PT, R6, UR17, PT ;  /* 0x0000001106007c0c */ /* 0x000fda000bf06070 */
[----:B------:R-:W-:Y:S01]  /*2450*/  @P0 VIADD R6, R6, -UR17 ;  /* 0x8000001106060c36 */ /* 0x000fe20008000000 */
[----:B------:R-:W-:Y:S01]  /*2460*/  @!P1 LOP3.LUT R6, RZ, UR17, RZ, 0x33, !PT ;  /* 0x00000011ff069c12 */ /* 0x000fe2000f8e33ff */
[----:B------:R-:W-:Y:S06]  /*2470*/  BRA `(.L_x_45) ;  /* 0x0000000000147947 */ /* 0x000fec0003800000 */
.L_x_44:
[----:B------:R-:W-:Y:S01]  /*2480*/  IMAD.MOV.U32 R4, RZ, RZ, R11 ;  /* 0x000000ffff047224 */ /* 0x000fe200078e000b */
[----:B------:R-:W-:-:S07]  /*2490*/  MOV R12, 0x24b0 ;  /* 0x000024b0000c7802 */ /* 0x000fce0000000f00 */
[----:B0-----:R-:W-:Y:S05]  /*24a0*/  CALL.REL.NOINC `($__internal_1_$__cuda_sm20_rem_u64) ;  /* 0x0000001000187944 */ /* 0x001fea0003c00000 */
[----:B------:R-:W-:Y:S01]  /*24b0*/  MOV R6, R10 ;  /* 0x0000000a00067202 */ /* 0x000fe20000000f00 */
[----:B------:R-:W-:-:S07]  /*24c0*/  IMAD.MOV.U32 R7, RZ, RZ, R11 ;  /* 0x000000ffff077224 */ /* 0x000fce00078e000b */
.L_x_45:
[----:B------:R-:W-:Y:S05]  /*24d0*/  BSYNC.RECONVERGENT B1 ;  /* 0x0000000000017941 */ /* 0x000fea0003800200 */
.L_x_43:
        /* <DEDUP_REMOVED lines=16> */
[----:B0-----:R-:W-:-:S05]  /*25e0*/  IADD3 R13, PT, PT, RZ, -R7, RZ ;  /* 0x80000007ff0d7210 */ /* 0x001fca0007ffe0ff */
        /* <DEDUP_REMOVED lines=10> */
[----:B------:R-:W-:Y:S01]  /*2690*/  @!P1 LOP3.LUT R6, RZ, UR17, RZ, 0x33, !PT ;  /* 0x00000011ff069c12 */ /* 0x000fe2000f8e33ff */
[----:B------:R-:W-:Y:S06]  /*26a0*/  BRA `(.L_x_48) ;  /* 0x0000000000147947 */ /* 0x000fec0003800000 */
.L_x_47:
[----:B------:R-:W-:Y:S01]  /*26b0*/  IMAD.MOV.U32 R4, RZ, RZ, R11 ;  /* 0x000000ffff047224 */ /* 0x000fe200078e000b */
[----:B------:R-:W-:-:S07]  /*26c0*/  MOV R12, 0x26e0 ;  /* 0x000026e0000c7802 */ /* 0x000fce0000000f00 */
[----:B0-----:R-:W-:Y:S05]  /*26d0*/  CALL.REL.NOINC `($__internal_1_$__cuda_sm20_rem_u64) ;  /* 0x0000000c008c7944 */ /* 0x001fea0003c00000 */
[----:B------:R-:W-:Y:S01]  /*26e0*/  IMAD.MOV.U32 R6, RZ, RZ, R10 ;  /* 0x000000ffff067224 */ /* 0x000fe200078e000a */
[----:B------:R-:W-:-:S07]  /*26f0*/  MOV R7, R11 ;  /* 0x0000000b00077202 */ /* 0x000fce0000000f00 */
.L_x_48:
[----:B------:R-:W-:Y:S05]  /*2700*/  BSYNC.RECONVERGENT B1 ;  /* 0x0000000000017941 */ /* 0x000fea0003800200 */
.L_x_46:
[----:B------:R-:W-:-:S04]  /*2710*/  IADD3 R6, P0, PT, R6, UR18, RZ ;  /* 0x0000001206067c10 */ /* 0x000fc8000ff1e0ff */
[----:B------:R-:W-:-:S06]  /*2720*/  IADD3.X R7, PT, PT, R7, UR19, RZ, P0, !PT ;  /* 0x0000001307077c10 */ /* 0x000fcc00087fe4ff */
[----:B------:R-:W2:Y:S01]  /*2730*/  LDG.E.U8 R7, desc[UR6][R6.64] ;  /* 0x0000000606077981 */ /* 0x000ea2000c1e1100 */
[----:B------:R-:W-:-:S05]  /*2740*/  IADD3 R5, P0, PT, R5, 0x4, RZ ;  /* 0x0000000405057810 */ /* 0x000fca0007f1e0ff */
[----:B------:R-:W-:Y:S01]  /*2750*/  IMAD.X R0, RZ, RZ, R0, P0 ;  /* 0x000000ffff007224 */ /* 0x000fe200000e0600 */
[----:B------:R-:W-:-:S04]  /*2760*/  ISETP.GE.U32.AND P0, PT, R5, R16, PT ;  /* 0x000000100500720c */ /* 0x000fc80003f06070 */
[----:B------:R-:W-:Y:S01]  /*2770*/  ISETP.GE.U32.AND.EX P0, PT, R0, R17, PT, P0 ;  /* 0x000000110000720c */ /* 0x000fe20003f06100 */
[----:B--2---:R1:W-:-:S12]  /*2780*/  STG.E.U8 desc[UR6][R8.64+0x3], R7 ;  /* 0x0000030708007986 */ /* 0x0043d8000c101106 */
[----:B------:R-:W-:Y:S05]  /*2790*/  @!P0 BRA `(.L_x_49) ;  /* 0xfffffff400b88947 */ /* 0x000fea000383ffff */
.L_x_30:
[----:B0-----:R-:W-:Y:S05]  /*27a0*/  BSYNC.RECONVERGENT B0 ;  /* 0x0000000000007941 */ /* 0x001fea0003800200 */
.L_x_29:
[----:B------:R-:W0:Y:S02]  /*27b0*/  LDCU.64 UR14, c[0x0][0x388] ;  /* 0x00007100ff0e77ac */ /* 0x000e240008000a00 */
[----:B0-----:R-:W-:-:S04]  /*27c0*/  ISETP.GT.U32.AND P0, PT, R14, UR14, PT ;  /* 0x0000000e0e007c0c */ /* 0x001fc8000bf04070 */
[----:B------:R-:W-:-:S13]  /*27d0*/  ISETP.GT.U32.AND.EX P0, PT, R15, UR15, PT, P0 ;  /* 0x0000000f0f007c0c */ /* 0x000fda000bf04100 */
[----:B------:R-:W-:Y:S05]  /*27e0*/  @!P0 EXIT ;  /* 0x000000000000894d */ /* 0x000fea0003800000 */
.L_x_62:
[----:B------:R-:W0:Y:S02]  /*27f0*/  LDCU.64 UR8, c[0x0][0x3b0] ;  /* 0x00007600ff0877ac */ /* 0x000e240008000a00 */
[----:B0-----:R-:W-:-:S04]  /*2800*/  IADD3 R4, P0, PT, R3, UR8, RZ ;  /* 0x0000000803047c10 */ /* 0x001fc8000ff1e0ff */
[----:B------:R-:W-:-:S05]  /*2810*/  IADD3.X R5, PT, PT, R2, UR9, RZ, P0, !PT ;  /* 0x0000000902057c10 */ /* 0x000fca00087fe4ff */
[----:B------:R-:W2:Y:S01]  /*2820*/  LDG.E.U8 R4, desc[UR6][R4.64] ;  /* 0x0000000604047981 */ /* 0x000ea2000c1e1100 */
[----:B------:R-:W-:Y:S01]  /*2830*/  BSSY.RECONVERGENT B0, `(.L_x_50) ;  /* 0x0000081000007945 */ /* 0x000fe20003800200 */
[----:B--2---:R-:W-:-:S13]  /*2840*/  ISETP.NE.AND P0, PT, R4, RZ, PT ;  /* 0x000000ff0400720c */ /* 0x004fda0003f05270 */
[----:B------:R-:W-:Y:S05]  /*2850*/  @!P0 BRA `(.L_x_51) ;  /* 0x0000000400f88947 */ /* 0x000fea0003800000 */
[----:B------:R-:W-:Y:S01]  /*2860*/  LOP3.LUT R0, R19, R2, RZ, 0xfc, !PT ;  /* 0x0000000213007212 */ /* 0x000fe200078efcff */
[----:B------:R-:W-:Y:S03]  /*2870*/  BSSY.RECONVERGENT B1, `(.L_x_52) ;  /* 0x000001d000017945 */ /* 0x000fe60003800200 */
[----:B------:R-:W-:-:S13]  /*2880*/  ISETP.NE.U32.AND P0, PT, R0, RZ, PT ;  /* 0x000000ff0000720c */ /* 0x000fda0003f05070 */
[----:B------:R-:W-:Y:S05]  /*2890*/  @P0 BRA `(.L_x_53) ;  /* 0x0000000000500947 */ /* 0x000fea0003800000 */
[----:B------:R-:W0:Y:S01]  /*28a0*/  I2F.U32.RP R0, R3 ;  /* 0x0000000300007306 */ /* 0x000e220000209000 */
[----:B------:R-:W-:-:S07]  /*28b0*/  ISETP.NE.U32.AND P2, PT, R3, RZ, PT ;  /* 0x000000ff0300720c */ /* 0x000fce0003f45070 */
[----:B0-----:R-:W0:Y:S02]  /*28c0*/  MUFU.RCP R0, R0 ;  /* 0x0000000000007308 */ /* 0x001e240000001000 */
[----:B0-----:R-:W-:-:S06]  /*28d0*/  VIADD R4, R0, 0xffffffe ;  /* 0x0ffffffe00047836 */ /* 0x001fcc0000000000 */
[----:B------:R0:W2:Y:S02]  /*28e0*/  F2I.FTZ.U32.TRUNC.NTZ R5, R4 ;  /* 0x0000000400057305 */ /* 0x0000a4000021f000 */
[----:B0-----:R-:W-:Y:S02]  /*28f0*/  HFMA2 R4, -RZ, RZ, 0, 0 ;  /* 0x00000000ff047431 */ /* 0x001fe400000001ff */
[----:B--2---:R-:W-:-:S04]  /*2900*/  IMAD.MOV R6, RZ, RZ, -R5 ;  /* 0x000000ffff067224 */ /* 0x004fc800078e0a05 */
[----:B-1----:R-:W-:-:S04]  /*2910*/  IMAD R7, R6, R3, RZ ;  /* 0x0000000306077224 */ /* 0x002fc800078e02ff */
[----:B------:R-:W-:-:S04]  /*2920*/  IMAD.HI.U32 R5, R5, R7, R4 ;  /* 0x0000000705057227 */ /* 0x000fc800078e0004 */
[----:B------:R-:W-:Y:S02]  /*2930*/  IMAD.MOV.U32 R7, RZ, RZ, RZ ;  /* 0x000000ffff077224 */ /* 0x000fe400078e00ff */
[----:B------:R-:W-:-:S04]  /*2940*/  IMAD.HI.U32 R6, R5, R18, RZ ;  /* 0x0000001205067227 */ /* 0x000fc800078e00ff */
[----:B------:R-:W-:-:S04]  /*2950*/  IMAD.MOV R8, RZ, RZ, -R6 ;  /* 0x000000ffff087224 */ /* 0x000fc800078e0a06 */
[----:B------:R-:W-:-:S05]  /*2960*/  IMAD R8, R3, R8, R18 ;  /* 0x0000000803087224 */ /* 0x000fca00078e0212 */
[----:B------:R-:W-:-:S13]  /*2970*/  ISETP.GE.U32.AND P0, PT, R8, R3, PT ;  /* 0x000000030800720c */ /* 0x000fda0003f06070 */
[----:B------:R-:W-:Y:S02]  /*2980*/  @P0 IMAD.IADD R8, R8, 0x1, -R3 ;  /* 0x0000000108080824 */ /* 0x000fe400078e0a03 */
[----:B------:R-:W-:-:S03]  /*2990*/  @P0 VIADD R6, R6, 0x1 ;  /* 0x0000000106060836 */ /* 0x000fc60000000000 */
[----:B------:R-:W-:-:S13]  /*29a0*/  ISETP.GE.U32.AND P1, PT, R8, R3, PT ;  /* 0x000000030800720c */ /* 0x000fda0003f26070 */
[----:B------:R-:W-:Y:S02]  /*29b0*/  @P1 IADD3 R6, PT, PT, R6, 0x1, RZ ;  /* 0x0000000106061810 */ /* 0x000fe40007ffe0ff */
[----:B------:R-:W-:Y:S01]  /*29c0*/  @!P2 LOP3.LUT R6, RZ, R3, RZ, 0x33, !PT ;  /* 0x00000003ff06a212 */ /* 0x000fe200078e33ff */
[----:B------:R-:W-:Y:S06]  /*29d0*/  BRA `(.L_x_54) ;  /* 0x0000000000187947 */ /* 0x000fec0003800000 */
.L_x_53:
[----:B-1----:R-:W-:Y:S01]  /*29e0*/  IMAD.MOV.U32 R9, RZ, RZ, R18 ;  /* 0x000000ffff097224 */ /* 0x002fe200078e0012 */
[----:B------:R-:W-:Y:S01]  /*29f0*/  MOV R0, R3 ;  /* 0x0000000300007202 */ /* 0x000fe20000000f00 */
[----:B------:R-:W-:Y:S01]  /*2a00*/  IMAD.MOV.U32 R8, RZ, RZ, R19 ;  /* 0x000000ffff087224 */ /* 0x000fe200078e0013 */
[----:B------:R-:W-:Y:S01]  /*2a10*/  MOV R4, 0x2a40 ;  /* 0x00002a4000047802 */ /* 0x000fe20000000f00 */
[----:B------:R-:W-:-:S07]  /*2a20*/  IMAD.MOV.U32 R5, RZ, RZ, R2 ;  /* 0x000000ffff057224 */ /* 0x000fce00078e0002 */
[----:B------:R-:W-:Y:S05]  /*2a30*/  CALL.REL.NOINC `($__internal_0_$__cuda_sm20_div_u64) ;  /* 0x00000004009c7944 */ /* 0x000fea0003c00000 */
.L_x_54:
[----:B------:R-:W-:Y:S05]  /*2a40*/  BSYNC.RECONVERGENT B1 ;  /* 0x0000000000017941 */ /* 0x000fea0003800200 */
.L_x_52:
[----:B------:R-:W0:Y:S01]  /*2a50*/  LDCU UR8, c[0x0][0x394] ;  /* 0x00007280ff0877ac */ /* 0x000e220008000800 */
[----:B------:R-:W-:Y:S01]  /*2a60*/  IADD3 R5, P0, PT, R6, -0x1, RZ ;  /* 0xffffffff06057810 */ /* 0x000fe20007f1e0ff */
[----:B------:R-:W-:Y:S01]  /*2a70*/  BSSY.RECONVERGENT B1, `(.L_x_55) ;  /* 0x0000023000017945 */ /* 0x000fe20003800200 */
[----:B------:R-:W-:Y:S02]  /*2a80*/  IADD3 R4, P1, PT, R3, -0x1, RZ ;  /* 0xffffffff03047810 */ /* 0x000fe40007f3e0ff */
[----:B------:R-:W-:Y:S02]  /*2a90*/  IADD3.X R6, PT, PT, R7, -0x1, RZ, P0, !PT ;  /* 0xffffffff07067810 */ /* 0x000fe400007fe4ff */
[----:B------:R-:W-:Y:S02]  /*2aa0*/  ISETP.GT.U32.AND P0, PT, R4, R5, PT ;  /* 0x000000050400720c */ /* 0x000fe40003f04070 */
[----:B------:R-:W-:-:S04]  /*2ab0*/  IADD3.X R13, PT, PT, R2, -0x1, RZ, P1, !PT ;  /* 0xffffffff020d7810 */ /* 0x000fc80000ffe4ff */
[----:B------:R-:W-:-:S04]  /*2ac0*/  ISETP.GT.U32.AND.EX P0, PT, R13, R6, PT, P0 ;  /* 0x000000060d00720c */ /* 0x000fc80003f04100 */
[----:B------:R-:W-:Y:S02]  /*2ad0*/  SEL R13, R13, R6, P0 ;  /* 0x000000060d0d7207 */ /* 0x000fe40000000000 */
[----:B------:R-:W-:Y:S02]  /*2ae0*/  SEL R4, R4, R5, P0 ;  /* 0x0000000504047207 */ /* 0x000fe40000000000 */
[----:B0-----:R-:W-:-:S04]  /*2af0*/  LOP3.LUT R0, R13, UR8, RZ, 0xfc, !PT ;  /* 0x000000080d007c12 */ /* 0x001fc8000f8efcff */
[----:B------:R-:W-:-:S13]  /*2b00*/  ISETP.NE.U32.AND P1, PT, R0, RZ, PT ;  /* 0x000000ff0000720c */ /* 0x000fda0003f25070 */
[----:B------:R-:W-:Y:S05]  /*2b10*/  @P1 BRA `(.L_x_56) ;  /* 0x0000000000501947 */ /* 0x000fea0003800000 */
[----:B------:R-:W0:Y:S01]  /*2b20*/  LDCU UR8, c[0x0][0x390] ;  /* 0x00007200ff0877ac */ /* 0x000e220008000800 */
[----:B------:R-:W-:Y:S01]  /*2b30*/  HFMA2 R6, -RZ, RZ, 0, 0 ;  /* 0x00000000ff067431 */ /* 0x000fe200000001ff */
[----:B0-----:R-:W0:Y:S01]  /*2b40*/  I2F.U32.RP R8, UR8 ;  /* 0x0000000800087d06 */ /* 0x001e220008209000 */
[----:B------:R-:W-:-:S07]  /*2b50*/  ISETP.NE.U32.AND P1, PT, RZ, UR8, PT ;  /* 0x00000008ff007c0c */ /* 0x000fce000bf25070 */
[----:B0-----:R-:W0:Y:S02]  /*2b60*/  MUFU.RCP R8, R8 ;  /* 0x0000000800087308 */ /* 0x001e240000001000 */
[----:B0-----:R-:W-:-:S06]  /*2b70*/  VIADD R7, R8, 0xffffffe ;  /* 0x0ffffffe08077836 */ /* 0x001fcc0000000000 */
[----:B------:R-:W0:Y:S02]  /*2b80*/  F2I.FTZ.U32.TRUNC.NTZ R7, R7 ;  /* 0x0000000700077305 */ /* 0x000e24000021f000 */
[----:B0-----:R-:W-:-:S04]  /*2b90*/  IMAD.MOV R5, RZ, RZ, -R7 ;  /* 0x000000ffff057224 */ /* 0x001fc800078e0a07 */
[----:B------:R-:W-:-:S04]  /*2ba0*/  IMAD R5, R5, UR8, RZ ;  /* 0x0000000805057c24 */ /* 0x000fc8000f8e02ff */
[----:B------:R-:W-:Y:S01]  /*2bb0*/  IMAD.HI.U32 R5, R7, R5, R6 ;  /* 0x0000000507057227 */ /* 0x000fe200078e0006 */
[----:B------:R-:W-:-:S05]  /*2bc0*/  MOV R7, RZ ;  /* 0x000000ff00077202 */ /* 0x000fca0000000f00 */
[----:B------:R-:W-:-:S04]  /*2bd0*/  IMAD.HI.U32 R0, R5, R4, RZ ;  /* 0x0000000405007227 */ /* 0x000fc800078e00ff */
[----:B------:R-:W-:-:S04]  /*2be0*/  IMAD.MOV R5, RZ, RZ, -R0 ;  /* 0x000000ffff057224 */ /* 0x000fc800078e0a00 */
[----:B------:R-:W-:-:S05]  /*2bf0*/  IMAD R6, R5, UR8, R4 ;  /* 0x0000000805067c24 */ /* 0x000fca000f8e0204 */
[----:B------:R-:W-:-:S13]  /*2c00*/  ISETP.GE.U32.AND P0, PT, R6, UR8, PT ;  /* 0x0000000806007c0c */ /* 0x000fda000bf06070 */
[----:B------:R-:W-:-:S05]  /*2c10*/  @P0 VIADD R6, R6, -UR8 ;  /* 0x8000000806060c36 */ /* 0x000fca0008000000 */
[----:B------:R-:W-:-:S13]  /*2c20*/  ISETP.GE.U32.AND P0, PT, R6, UR8, PT ;  /* 0x0000000806007c0c */ /* 0x000fda000bf06070 */
[----:B------:R-:W-:Y:S01]  /*2c30*/  @P0 VIADD R6, R6, -UR8 ;  /* 0x8000000806060c36 */ /* 0x000fe20008000000 */
[----:B------:R-:W-:Y:S01]  /*2c40*/  @!P1 LOP3.LUT R6, RZ, UR8, RZ, 0x33, !PT ;  /* 0x00000008ff069c12 */ /* 0x000fe2000f8e33ff */
[----:B------:R-:W-:Y:S06]  /*2c50*/  BRA `(.L_x_57) ;  /* 0x0000000000107947 */ /* 0x000fec0003800000 */
.L_x_56:
[----:B------:R-:W-:-:S07]  /*2c60*/  MOV R12, 0x2c80 ;  /* 0x00002c80000c7802 */ /* 0x000fce0000000f00 */
[----:B------:R-:W-:Y:S05]  /*2c70*/  CALL.REL.NOINC `($__internal_1_$__cuda_sm20_rem_u64) ;  /* 0x0000000800247944 */ /* 0x000fea0003c00000 */
[----:B------:R-:W-:Y:S02]  /*2c80*/  IMAD.MOV.U32 R6, RZ, RZ, R10 ;  /* 0x000000ffff067224 */ /* 0x000fe400078e000a */
[----:B------:R-:W-:-:S07]  /*2c90*/  IMAD.MOV.U32 R7, RZ, RZ, R11 ;  /* 0x000000ffff077224 */ /* 0x000fce00078e000b */
.L_x_57:
[----:B------:R-:W-:Y:S05]  /*2ca0*/  BSYNC.RECONVERGENT B1 ;  /* 0x0000000000017941 */ /* 0x000fea0003800200 */
.L_x_55:
[----:B------:R-:W0:Y:S02]  /*2cb0*/  LDCU.64 UR8, c[0x0][0x3a0] ;  /* 0x00007400ff0877ac */ /* 0x000e240008000a00 */
[----:B0-----:R-:W-:-:S04]  /*2cc0*/  LEA R8, P0, R6, UR8, 0x3 ;  /* 0x0000000806087c11 */ /* 0x001fc8000f8018ff */
[----:B------:R-:W-:-:S05]  /*2cd0*/  LEA.HI.X R9, R6, UR9, R7, 0x3, P0 ;  /* 0x0000000906097c11 */ /* 0x000fca00080f1c07 */
[----:B------:R-:W2:Y:S02]  /*2ce0*/  LDG.E.64 R6, desc[UR6][R8.64] ;  /* 0x0000000608067981 */ /* 0x000ea4000c1e1b00 */
[----:B--2---:R-:W-:-:S05]  /*2cf0*/  IADD3 R0, P0, PT, R6, R4, RZ ;  /* 0x0000000406007210 */ /* 0x004fca0007f1e0ff */
[----:B------:R-:W-:Y:S02]  /*2d00*/  IMAD.X R13, R7, 0x1, R13, P0 ;  /* 0x00000001070d7824 */ /* 0x000fe400000e060d */
[----:B------:R-:W-:-:S04]  /*2d10*/  IMAD.WIDE.U32 R4, R0, R3, RZ ;  /* 0x0000000300047225 */ /* 0x000fc800078e00ff */
[----:B------:R-:W-:Y:S01]  /*2d20*/  IMAD R7, R13, R3, RZ ;  /* 0x000000030d077224 */ /* 0x000fe200078e02ff */
[----:B------:R-:W-:-:S03]  /*2d30*/  ISETP.GT.U32.AND P0, PT, R4, R16, PT ;  /* 0x000000100400720c */ /* 0x000fc60003f04070 */
[----:B------:R-:W-:-:S05]  /*2d40*/  IMAD R7, R2, R0, R7 ;  /* 0x0000000002077224 */ /* 0x000fca00078e0207 */
[----:B------:R-:W-:-:S04]  /*2d50*/  IADD3 R4, PT, PT, R5, R7, RZ ;  /* 0x0000000705047210 */ /* 0x000fc80007ffe0ff */
[----:B------:R-:W-:-:S13]  /*2d60*/  ISETP.GT.U32.AND.EX P0, PT, R4, R17, PT, P0 ;  /* 0x000000110400720c */ /* 0x000fda0003f04100 */
[----:B------:R-:W-:Y:S05]  /*2d70*/  @P0 BRA `(.L_x_51) ;  /* 0x0000000000b00947 */ /* 0x000fea0003800000 */
[----:B------:R-:W-:-:S07]  /*2d80*/  IMAD.MOV.U32 R4, RZ, RZ, R0 ;  /* 0x000000ffff047224 */ /* 0x000fce00078e0000 */
.L_x_61:
[----:B------:R-:W0:Y:S01]  /*2d90*/  LDCU UR8, c[0x0][0x394] ;  /* 0x00007280ff0877ac */ /* 0x000e220008000800 */
[----:B------:R-:W-:Y:S01]  /*2da0*/  BSSY.RECONVERGENT B1, `(.L_x_58) ;  /* 0x000001c000017945 */ /* 0x000fe20003800200 */
        /* <DEDUP_REMOVED lines=23> */
.L_x_59:
[----:B------:R-:W-:-:S07]  /*2f20*/  MOV R12, 0x2f40 ;  /* 0x00002f40000c7802 */ /* 0x000fce0000000f00 */
[----:B------:R-:W-:Y:S05]  /*2f30*/  CALL.REL.NOINC `($__internal_1_$__cuda_sm20_rem_u64) ;  /* 0x0000000400747944 */ /* 0x000fea0003c00000 */
[----:B------:R-:W-:Y:S02]  /*2f40*/  IMAD.MOV.U32 R6, RZ, RZ, R10 ;  /* 0x000000ffff067224 */ /* 0x000fe400078e000a */
[----:B------:R-:W-:-:S07]  /*2f50*/  IMAD.MOV.U32 R7, RZ, RZ, R11 ;  /* 0x000000ffff077224 */ /* 0x000fce00078e000b */
.L_x_60:
[----:B------:R-:W-:Y:S05]  /*2f60*/  BSYNC.RECONVERGENT B1 ;  /* 0x0000000000017941 */ /* 0x000fea0003800200 */
.L_x_58:
[----:B------:R-:W0:Y:S02]  /*2f70*/  LDCU.64 UR8, c[0x0][0x3a0] ;  /* 0x00007400ff0877ac */ /* 0x000e240008000a00 */
[----:B0-----:R-:W-:-:S04]  /*2f80*/  LEA R8, P0, R6, UR8, 0x3 ;  /* 0x0000000806087c11 */ /* 0x001fc8000f8018ff */
[----:B------:R-:W-:-:S05]  /*2f90*/  LEA.HI.X R9, R6, UR9, R7, 0x3, P0 ;  /* 0x0000000906097c11 */ /* 0x000fca00080f1c07 */
[----:B------:R-:W2:Y:S02]  /*2fa0*/  LDG.E.64 R6, desc[UR6][R8.64] ;  /* 0x0000000608067981 */ /* 0x000ea4000c1e1b00 */
[----:B--2---:R-:W-:-:S04]  /*2fb0*/  IADD3 R4, P0, PT, R6, R4, RZ ;  /* 0x0000000406047210 */ /* 0x004fc80007f1e0ff */
[----:B------:R-:W-:Y:S01]  /*2fc0*/  IADD3.X R13, PT, PT, R7, R13, RZ, P0, !PT ;  /* 0x0000000d070d7210 */ /* 0x000fe200007fe4ff */
[----:B------:R-:W-:-:S04]  /*2fd0*/  IMAD.WIDE.U32 R6, R4, R3, RZ ;  /* 0x0000000304067225 */ /* 0x000fc800078e00ff */
[----:B------:R-:W-:Y:S01]  /*2fe0*/  IMAD R5, R13, R3, RZ ;  /* 0x000000030d057224 */ /* 0x000fe200078e02ff */
[----:B------:R-:W-:-:S03]  /*2ff0*/  ISETP.GT.U32.AND P0, PT, R6, R16, PT ;  /* 0x000000100600720c */ /* 0x000fc60003f04070 */
[----:B------:R-:W-:-:S04]  /*3000*/  IMAD R5, R2, R4, R5 ;  /* 0x0000000402057224 */ /* 0x000fc800078e0205 */
[----:B------:R-:W-:-:S05]  /*3010*/  IMAD.IADD R6, R7, 0x1, R5 ;  /* 0x0000000107067824 */ /* 0x000fca00078e0205 */
[----:B------:R-:W-:-:S13]  /*3020*/  ISETP.GT.U32.AND.EX P0, PT, R6, R17, PT, P0 ;  /* 0x000000110600720c */ /* 0x000fda0003f04100 */
[----:B------:R-:W-:Y:S05]  /*3030*/  @!P0 BRA `(.L_x_61) ;  /* 0xfffffffc00548947 */ /* 0x000fea000383ffff */
.L_x_51:
[----:B------:R-:W-:Y:S05]  /*3040*/  BSYNC.RECONVERGENT B0 ;  /* 0x0000000000007941 */ /* 0x000fea0003800200 */
.L_x_50:
[----:B------:R-:W-:-:S05]  /*3050*/  IADD3 R3, P0, PT, R3, 0x1, RZ ;  /* 0x0000000103037810 */ /* 0x000fca0007f1e0ff */
[----:B------:R-:W-:Y:S01]  /*3060*/  IMAD.X R2, RZ, RZ, R2, P0 ;  /* 0x000000ffff027224 */ /* 0x000fe200000e0602 */
[----:B------:R-:W-:-:S04]  /*3070*/  ISETP.GE.U32.AND P0, PT, R3, R14, PT ;  /* 0x0000000e0300720c */ /* 0x000fc80003f06070 */
[----:B------:R-:W-:-:S13]  /*3080*/  ISETP.GE.U32.AND.EX P0, PT, R2, R15, PT, P0 ;  /* 0x0000000f0200720c */ /* 0x000fda0003f06100 */
[----:B------:R-:W-:Y:S05]  /*3090*/  @!P0 BRA `(.L_x_62) ;  /* 0xfffffff400d48947 */ /* 0x000fea000383ffff */
[----:B------:R-:W-:Y:S05]  /*30a0*/  EXIT ;  /* 0x000000000000794d */ /* 0x000fea0003800000 */
        .weak           $__internal_0_$__cuda_sm20_div_u64
        .type           $__internal_0_$__cuda_sm20_div_u64,@function
        .size           $__internal_0_$__cuda_sm20_div_u64,($__internal_1_$__cuda_sm20_rem_u64 - $__internal_0_$__cuda_sm20_div_u64)
$__internal_0_$__cuda_sm20_div_u64:
[----:B------:R-:W-:Y:S01]  /*30b0*/  MOV R22, R0 ;  /* 0x0000000000167202 */ /* 0x000fe20000000f00 */
[----:B------:R-:W-:-:S04]  /*30c0*/  IMAD.MOV.U32 R23, RZ, RZ, R5 ;  /* 0x000000ffff177224 */ /* 0x000fc800078e0005 */
[----:B------:R-:W0:Y:S08]  /*30d0*/  I2F.U64.RP R6, R22 ;  /* 0x0000001600067312 */ /* 0x000e300000309000 */
[----:B0-----:R-:W0:Y:S02]  /*30e0*/  MUFU.RCP R10, R6 ;  /* 0x00000006000a7308 */ /* 0x001e240000001000 */
[----:B0-----:R-:W-:-:S06]  /*30f0*/  VIADD R10, R10, 0x1ffffffe ;  /* 0x1ffffffe0a0a7836 */ /* 0x001fcc0000000000 */
[----:B------:R-:W0:Y:S02]  /*3100*/  F2I.U64.TRUNC R12, R10 ;  /* 0x0000000a000c7311 */ /* 0x000e24000020d800 */
[----:B0-----:R-:W-:-:S04]  /*3110*/  IMAD.WIDE.U32 R20, R12, R0, RZ ;  /* 0x000000000c147225 */ /* 0x001fc800078e00ff */
[C---:B------:R-:W-:Y:S01]  /*3120*/  IMAD R7, R12.reuse, R5, R21 ;  /* 0x000000050c077224 */ /* 0x040fe200078e0215 */
[----:B------:R-:W-:Y:S01]  /*3130*/  IADD3 R11, P0, PT, RZ, -R20, RZ ;  /* 0x80000014ff0b7210 */ /* 0x000fe20007f1e0ff */
[----:B------:R-:W-:Y:S02]  /*3140*/  IMAD.MOV.U32 R21, RZ, RZ, R12 ;  /* 0x000000ffff157224 */ /* 0x000fe400078e000c */
[----:B------:R-:W-:Y:S02]  /*3150*/  IMAD R7, R13, R0, R7 ;  /* 0x000000000d077224 */ /* 0x000fe400078e0207 */
[----:B------:R-:W-:-:S03]  /*3160*/  IMAD.HI.U32 R20, R12, R11, RZ ;  /* 0x0000000b0c147227 */ /* 0x000fc600078e00ff */
[----:B------:R-:W-:-:S05]  /*3170*/  IADD3.X R7, PT, PT, RZ, ~R7, RZ, P0, !PT ;  /* 0x80000007ff077210 */ /* 0x000fca00007fe4ff */
[----:B------:R-:W-:-:S04]  /*3180*/  IMAD.WIDE.U32 R20, P0, R12, R7, R20 ;  /* 0x000000070c147225 */ /* 0x000fc80007800014 */
[C---:B------:R-:W-:Y:S02]  /*3190*/  IMAD R6, R13.reuse, R7, RZ ;  /* 0x000000070d067224 */ /* 0x040fe400078e02ff */
[----:B------:R-:W-:-:S04]  /*31a0*/  IMAD.HI.U32 R11, P1, R13, R11, R20 ;  /* 0x0000000b0d0b7227 */ /* 0x000fc80007820014 */
[----:B------:R-:W-:Y:S01]  /*31b0*/  IMAD.HI.U32 R7, R13, R7, RZ ;  /* 0x000000070d077227 */ /* 0x000fe200078e00ff */
[----:B------:R-:W-:-:S03]  /*31c0*/  IADD3 R21, P2, PT, R6, R11, RZ ;  /* 0x0000000b06157210 */ /* 0x000fc60007f5e0ff */
[----:B------:R-:W-:Y:S02]  /*31d0*/  IMAD.X R7, R7, 0x1, R13, P0 ;  /* 0x0000000107077824 */ /* 0x000fe400000e060d */
[----:B------:R-:W-:-:S03]  /*31e0*/  IMAD.WIDE.U32 R12, R21, R0, RZ ;  /* 0x00000000150c7225 */ /* 0x000fc600078e00ff */
[----:B------:R-:W-:Y:S01]  /*31f0*/  IADD3.X R7, PT, PT, RZ, RZ, R7, P2, P1 ;  /* 0x000000ffff077210 */ /* 0x000fe200017e2407 */
[----:B------:R-:W-:Y:S01]  /*3200*/  IMAD R10, R21, R5, R13 ;  /* 0x00000005150a7224 */ /* 0x000fe200078e020d */
[----:B------:R-:W-:-:S03]  /*3210*/  IADD3 R12, P0, PT, RZ, -R12, RZ ;  /* 0x8000000cff0c7210 */ /* 0x000fc60007f1e0ff */
        /* <DEDUP_REMOVED lines=9> */
[----:B------:R-:W-:-:S03]  /*32b0*/  IMAD.HI.U32 R10, R6, R9, RZ ;  /* 0x00000009060a7227 */ /* 0x000fc600078e00ff */
[----:B------:R-:W-:Y:S01]  /*32c0*/  IADD3.X R7, PT, PT, RZ, RZ, R7, P2, P1 ;  /* 0x000000ffff077210 */ /* 0x000fe200017e2407 */
[----:B------:R-:W-:Y:S02]  /*32d0*/  IMAD.MOV.U32 R11, RZ, RZ, RZ ;  /* 0x000000ffff0b7224 */ /* 0x000fe400078e00ff */
[----:B------:R-:W-:-:S04]  /*32e0*/  IMAD.WIDE.U32 R10, R6, R8, R10 ;  /* 0x00000008060a7225 */ /* 0x000fc800078e000a */
[C---:B------:R-:W-:Y:S02]  /*32f0*/  IMAD R6, R7.reuse, R8, RZ ;  /* 0x0000000807067224 */ /* 0x040fe400078e02ff */
[----:B------:R-:W-:-:S04]  /*3300*/  IMAD.HI.U32 R11, P0, R7, R9, R10 ;  /* 0x00000009070b7227 */ /* 0x000fc8000780000a */
[----:B------:R-:W-:Y:S01]  /*3310*/  IMAD.HI.U32 R7, R7, R8, RZ ;  /* 0x0000000807077227 */ /* 0x000fe200078e00ff */
[----:B------:R-:W-:-:S04]  /*3320*/  IADD3 R6, P1, PT, R6, R11, RZ ;  /* 0x0000000b06067210 */ /* 0x000fc80007f3e0ff */
[----:B------:R-:W-:Y:S01]  /*3330*/  IADD3.X R7, PT, PT, R7, RZ, RZ, P0, !PT ;  /* 0x000000ff07077210 */ /* 0x000fe200007fe4ff */
[----:B------:R-:W-:-:S04]  /*3340*/  IMAD.WIDE.U32 R12, R6, R0, RZ ;  /* 0x00000000060c7225 */ /* 0x000fc800078e00ff */
[----:B------:R-:W-:Y:S01]  /*3350*/  IMAD.X R7, RZ, RZ, R7, P1 ;  /* 0x000000ffff077224 */ /* 0x000fe200008e0607 */
[----:B------:R-:W-:Y:S01]  /*3360*/  IADD3 R9, P1, PT, -R12, R9, RZ ;  /* 0x000000090c097210 */ /* 0x000fe20007f3e1ff */
[----:B------:R-:W-:-:S03]  /*3370*/  IMAD R10, R6, R5, R13 ;  /* 0x00000005060a7224 */ /* 0x000fc600078e020d */
[-C--:B------:R-:W-:Y:S01]  /*3380*/  ISETP.GE.U32.AND P0, PT, R9, R0.reuse, PT ;  /* 0x000000000900720c */ /* 0x080fe20003f06070 */
[----:B------:R-:W-:Y:S01]  /*3390*/  IMAD R11, R7, R0, R10 ;  /* 0x00000000070b7224 */ /* 0x000fe200078e020a */
[----:B------:R-:W-:-:S03]  /*33a0*/  IADD3 R12, P2, PT, -R0, R9, RZ ;  /* 0x00000009000c7210 */ /* 0x000fc60007f5e1ff */
[----:B------:R-:W-:Y:S01]  /*33b0*/  IMAD.X R8, R8, 0x1, ~R11, P1 ;  /* 0x0000000108087824 */ /* 0x000fe200008e0e0b */
[----:B------:R-:W-:-:S04]  /*33c0*/  IADD3 R11, P1, PT, R6, 0x1, RZ ;  /* 0x00000001060b7810 */ /* 0x000fc80007f3e0ff */
[----:B------:R-:W-:Y:S01]  /*33d0*/  ISETP.GE.U32.AND.EX P0, PT, R8, R5, PT, P0 ;  /* 0x000000050800720c */ /* 0x000fe20003f06100 */
[----:B------:R-:W-:Y:S01]  /*33e0*/  IMAD.X R10, RZ, RZ, R7, P1 ;  /* 0x000000ffff0a7224 */ /* 0x000fe200008e0607 */
[----:B------:R-:W-:Y:S02]  /*33f0*/  IADD3.X R13, PT, PT, ~R5, R8, RZ, P2, !PT ;  /* 0x00000008050d7210 */ /* 0x000fe400017fe5ff */
[----:B------:R-:W-:Y:S02]  /*3400*/  SEL R11, R11, R6, P0 ;  /* 0x000000060b0b7207 */ /* 0x000fe40000000000 */
[----:B------:R-:W-:Y:S02]  /*3410*/  SEL R9, R12, R9, P0 ;  /* 0x000000090c097207 */ /* 0x000fe40000000000 */
[----:B------:R-:W-:Y:S02]  /*3420*/  SEL R10, R10, R7, P0 ;  /* 0x000000070a0a7207 */ /* 0x000fe40000000000 */
[----:B------:R-:W-:-:S02]  /*3430*/  IADD3 R6, P2, PT, R11, 0x1, RZ ;  /* 0x000000010b067810 */ /* 0x000fc40007f5e0ff */
[----:B------:R-:W-:Y:S02]  /*3440*/  SEL R8, R13, R8, P0 ;  /* 0x000000080d087207 */ /* 0x000fe40000000000 */
[----:B------:R-:W-:Y:S01]  /*3450*/  ISETP.GE.U32.AND P0, PT, R9, R0, PT ;  /* 0x000000000900720c */ /* 0x000fe20003f06070 */
[----:B------:R-:W-:Y:S01]  /*3460*/  IMAD.X R7, RZ, RZ, R10, P2 ;  /* 0x000000ffff077224 */ /* 0x000fe200010e060a */
[----:B------:R-:W-:Y:S01]  /*3470*/  ISETP.NE.U32.AND P1, PT, R0, RZ, PT ;  /* 0x000000ff0000720c */ /* 0x000fe20003f25070 */
[----:B------:R-:W-:Y:S01]  /*3480*/  IMAD.MOV.U32 R9, RZ, RZ, 0x0 ;  /* 0x00000000ff097424 */ /* 0x000fe200078e00ff */
[----:B------:R-:W-:Y:S02]  /*3490*/  ISETP.GE.U32.AND.EX P0, PT, R8, R5, PT, P0 ;  /* 0x000000050800720c */ /* 0x000fe40003f06100 */
[----:B------:R-:W-:Y:S02]  /*34a0*/  MOV R8, R4 ;  /* 0x0000000400087202 */ /* 0x000fe40000000f00 */
[----:B------:R-:W-:-:S02]  /*34b0*/  ISETP.NE.AND.EX P1, PT, R5, RZ, PT, P1 ;  /* 0x000000ff0500720c */ /* 0x000fc40003f25310 */
[----:B------:R-:W-:Y:S02]  /*34c0*/  SEL R6, R6, R11, P0 ;  /* 0x0000000b06067207 */ /* 0x000fe40000000000 */
[----:B------:R-:W-:Y:S02]  /*34d0*/  SEL R7, R7, R10, P0 ;  /* 0x0000000a07077207 */ /* 0x000fe40000000000 */
[----:B------:R-:W-:Y:S02]  /*34e0*/  SEL R6, R6, 0xffffffff, P1 ;  /* 0xffffffff06067807 */ /* 0x000fe40000800000 */
[----:B------:R-:W-:Y:S01]  /*34f0*/  SEL R7, R7, 0xffffffff, P1 ;  /* 0xffffffff07077807 */ /* 0x000fe20000800000 */
[----:B------:R-:W-:Y:S06]  /*3500*/  RET.REL.NODEC R8 `(_Z19parallelSieveKernelyyy7Wheel_tyPb) ;  /* 0xffffffc808bc7950 */ /* 0x000fec0003c3ffff */
        .weak           $__internal_1_$__cuda_sm20_rem_u64
        .type           $__internal_1_$__cuda_sm20_rem_u64,@function
        .size           $__internal_1_$__cuda_sm20_rem_u64,(.L_x_65 - $__internal_1_$__cuda_sm20_rem_u64)
$__internal_1_$__cuda_sm20_rem_u64:
[----:B------:R-:W0:Y:S08]  /*3510*/  I2F.U64.RP R24, UR4 ;  /* 0x0000000400187d12 */ /* 0x000e300008309000 */
[----:B0-----:R-:W0:Y:S02]  /*3520*/  MUFU.RCP R24, R24 ;  /* 0x0000001800187308 */ /* 0x001e240000001000 */
[----:B0-----:R-:W-:-:S06]  /*3530*/  VIADD R7, R24, 0x1ffffffe ;  /* 0x1ffffffe18077836 */ /* 0x001fcc0000000000 */
[----:B------:R-:W0:Y:S02]  /*3540*/  F2I.U64.TRUNC R6, R7 ;  /* 0x0000000700067311 */ /* 0x000e24000020d800 */
[----:B0-----:R-:W-:-:S04]  /*3550*/  IMAD.WIDE.U32 R10, R6, UR4, RZ ;  /* 0x00000004060a7c25 */ /* 0x001fc8000f8e00ff */
[C---:B------:R-:W-:Y:S01]  /*3560*/  IMAD R23, R6.reuse, UR5, R11 ;  /* 0x0000000506177c24 */ /* 0x040fe2000f8e020b */
[----:B------:R-:W-:Y:S01]  /*3570*/  IADD3 R25, P0, PT, RZ, -R10, RZ ;  /* 0x8000000aff197210 */ /* 0x000fe20007f1e0ff */
[----:B------:R-:W-:Y:S02]  /*3580*/  IMAD.MOV.U32 R11, RZ, RZ, R6 ;  /* 0x000000ffff0b7224 */ /* 0x000fe400078e0006 */
[----:B------:R-:W-:Y:S02]  /*3590*/  IMAD R23, R7, UR4, R23 ;  /* 0x0000000407177c24 */ /* 0x000fe4000f8e0217 */
        /* <DEDUP_REMOVED lines=8> */
[----:B------:R-:W-:-:S03]  /*3620*/  IMAD.WIDE.U32 R24, R11, UR4, RZ ;  /* 0x000000040b187c25 */ /* 0x000fc6000f8e00ff */
[----:B------:R-:W-:Y:S01]  /*3630*/  IADD3.X R7, PT, PT, RZ, RZ, R7, P2, P1 ;  /* 0x000000ffff077210 */ /* 0x000fe200017e2407 */
[----:B------:R-:W-:Y:S01]  /*3640*/  IMAD R6, R11, UR5, R25 ;  /* 0x000000050b067c24 */ /* 0x000fe2000f8e0219 */
[----:B------:R-:W-:-:S03]  /*3650*/  IADD3 R23, P0, PT, RZ, -R24, RZ ;  /* 0x80000018ff177210 */ /* 0x000fc60007f1e0ff */
        /* <DEDUP_REMOVED lines=18> */
[----:B------:R-:W-:-:S04]  /*3780*/  IMAD.WIDE.U32 R6, R11, UR4, RZ ;  /* 0x000000040b067c25 */ /* 0x000fc8000f8e00ff */
[----:B------:R-:W-:Y:S01]  /*3790*/  IMAD.X R10, RZ, RZ, R10, P1 ;  /* 0x000000ffff0a7224 */ /* 0x000fe200008e060a */
[----:B------:R-:W-:Y:S01]  /*37a0*/  IADD3 R6, P1, PT, -R6, R4, RZ ;  /* 0x0000000406067210 */ /* 0x000fe20007f3e1ff */
[----:B------:R-:W-:-:S03]  /*37b0*/  IMAD R11, R11, UR5, R7 ;  /* 0x000000050b0b7c24 */ /* 0x000fc6000f8e0207 */
[----:B------:R-:W-:Y:S01]  /*37c0*/  ISETP.GE.U32.AND P0, PT, R6, UR4, PT ;  /* 0x0000000406007c0c */ /* 0x000fe2000bf06070 */
[----:B------:R-:W-:-:S04]  /*37d0*/  IMAD R10, R10, UR4, R11 ;  /* 0x000000040a0a7c24 */ /* 0x000fc8000f8e020b */
[----:B------:R-:W-:Y:S01]  /*37e0*/  IMAD.X R11, R13, 0x1, ~R10, P1 ;  /* 0x000000010d0b7824 */ /* 0x000fe200008e0e0a */
[----:B------:R-:W-:-:S04]  /*37f0*/  IADD3 R7, P1, PT, R6, -UR4, RZ ;  /* 0x8000000406077c10 */ /* 0x000fc8000ff3e0ff */
[C---:B------:R-:W-:Y:S02]  /*3800*/  ISETP.GE.U32.AND.EX P0, PT, R11.reuse, UR5, PT, P0 ;  /* 0x000000050b007c0c */ /* 0x040fe4000bf06100 */
[----:B------:R-:W-:Y:S02]  /*3810*/  IADD3.X R10, PT, PT, R11, ~UR5, RZ, P1, !PT ;  /* 0x800000050b0a7c10 */ /* 0x000fe40008ffe4ff */
[----:B------:R-:W-:Y:S02]  /*3820*/  SEL R7, R7, R6, P0 ;  /* 0x0000000607077207 */ /* 0x000fe40000000000 */
[----:B------:R-:W-:Y:S02]  /*3830*/  SEL R6, R10, R11, P0 ;  /* 0x0000000b0a067207 */ /* 0x000fe40000000000 */
[C---:B------:R-:W-:Y:S02]  /*3840*/  ISETP.GE.U32.AND P0, PT, R7.reuse, UR4, PT ;  /* 0x0000000407007c0c */ /* 0x040fe4000bf06070 */
[----:B------:R-:W-:-:S02]  /*3850*/  IADD3 R10, P2, PT, R7, -UR4, RZ ;  /* 0x80000004070a7c10 */ /* 0x000fc4000ff5e0ff */
[C---:B------:R-:W-:Y:S02]  /*3860*/  ISETP.GE.U32.AND.EX P0, PT, R6.reuse, UR5, PT, P0 ;  /* 0x0000000506007c0c */ /* 0x040fe4000bf06100 */
[----:B------:R-:W-:Y:S02]  /*3870*/  IADD3.X R11, PT, PT, R6, ~UR5, RZ, P2, !PT ;  /* 0x80000005060b7c10 */ /* 0x000fe400097fe4ff */
[----:B------:R-:W-:Y:S02]  /*3880*/  ISETP.NE.U32.AND P1, PT, RZ, UR4, PT ;  /* 0x00000004ff007c0c */ /* 0x000fe4000bf25070 */
[----:B------:R-:W-:Y:S01]  /*3890*/  SEL R10, R10, R7, P0 ;  /* 0x000000070a0a7207 */ /* 0x000fe20000000000 */
[----:B------:R-:W-:Y:S01]  /*38a0*/  IMAD.MOV.U32 R7, RZ, RZ, 0x0 ;  /* 0x00000000ff077424 */ /* 0x000fe200078e00ff */
[----:B------:R-:W-:Y:S02]  /*38b0*/  SEL R11, R11, R6, P0 ;  /* 0x000000060b0b7207 */ /* 0x000fe40000000000 */
[----:B------:R-:W-:-:S02]  /*38c0*/  MOV R6, R12 ;  /* 0x0000000c00067202 */ /* 0x000fc40000000f00 */
[----:B------:R-:W-:-:S04]  /*38d0*/  ISETP.NE.AND.EX P1, PT, RZ, UR5, PT, P1 ;  /* 0x00000005ff007c0c */ /* 0x000fc8000bf25310 */
[----:B------:R-:W-:Y:S02]  /*38e0*/  SEL R10, R10, 0xffffffff, P1 ;  /* 0xffffffff0a0a7807 */ /* 0x000fe40000800000 */
[----:B------:R-:W-:Y:S01]  /*38f0*/  SEL R11, R11, 0xffffffff, P1 ;  /* 0xffffffff0b0b7807 */ /* 0x000fe20000800000 */
[----:B------:R-:W-:Y:S06]  /*3900*/  RET.REL.NODEC R6 `(_Z19parallelSieveKernelyyy7Wheel_tyPb) ;  /* 0xffffffc406bc7950 */ /* 0x000fec0003c3ffff */
.L_x_63:
[----:B------:R-:W-:-:S00]  /*3910*/  BRA `(.L_x_63) ;  /* 0xfffffffc00fc7947 */ /* 0x000fc0000383ffff */
[----:B------:R-:W-:-:S00]  /*3920*/  NOP ;  /* 0x0000000000007918 */ /* 0x000fc00000000000 */
        /* <DEDUP_REMOVED lines=13> */
.L_x_65:


//--------------------- .nv.shared.reserved.0     --------------------------
	.section	.nv.shared.reserved.0,"aw",@nobits
	.weak		__nv_reservedSMEM_offset_0_alias
	.size		__nv_reservedSMEM_offset_0_alias, 0, 64
	.other		__nv_reservedSMEM_offset_0_alias,@"STO_CUDA_RESERVED_SHARED STV_DEFAULT"
__nv_reservedSMEM_offset_0_alias:
	.zero		0
	.zero		64


//--------------------- .nv.constant0._Z19parallelSieveKernelyyy7Wheel_tyPb --------------------------
	.section	.nv.constant0._Z19parallelSieveKernelyyy7Wheel_tyPb,"a",@progbits
	.sectionflags	@""
	.align	4
.nv.constant0._Z19parallelSieveKernelyyy7Wheel_tyPb:
	.zero		952


//--------------------- SYMBOLS --------------------------

	.type		.nv.reservedSmem.offset0,@object
	.size		.nv.reservedSmem.offset0,0x4
